	.target	sm_100a

	.elftype	@"ET_EXEC"


//--------------------- .note.nv.tkinfo           --------------------------
	.section	.note.nv.tkinfo,"",@"SHT_NOTE"
	.sectionflags	@"SHF_NOTE_NV_TKINFO"
	.tkinfo
        /*0018*/ 	.word	0x00000081
        /*0030*/ 	.string	""
        /*0030*/ 	.string	"ptxas-blackwell"
        /*0030*/ 	.string	"Cuda compilation tools, release 12.9, V12.9.86"
        /*0030*/ 	.string	"Build cuda_12.9.r12.9/compiler.36037853_0"
        /*0030*/ 	.string	"-v  -suppress-debug-info  -lineinfo  -arch sm_100a "



//--------------------- .note.nv.cuver            --------------------------
	.section	.note.nv.cuver,"",@"SHT_NOTE"
	.sectionflags	@"SHF_NOTE_NV_CUVER"
        /*0018*/ 	.short	0x0001
        /*001a*/ 	.short	0x0064
        /*001c*/ 	.short	0x0001
        /*001e*/ 	.short	0x0000
        /*0020*/ 	.short	0x0001
        /*0022*/ 	.short	0x0000


//--------------------- .nv.info                  --------------------------
	.section	.nv.info,"",@"SHT_CUDA_INFO"
	.align	4


	//----- nvinfo : EIATTR_REGCOUNT
	.align		4
        /*0000*/ 	.byte	0x04, 0x2f
        /*0002*/ 	.short	(.L_4 - .L_3)
	.align		4
.L_3:
        /*0004*/ 	.word	index@(gluon_tcgen05)
        /*0008*/ 	.word	0x00000088


	//----- nvinfo : EIATTR_FRAME_SIZE
	.align		4
.L_4:
        /*000c*/ 	.byte	0x04, 0x11
        /*000e*/ 	.short	(.L_6 - .L_5)
	.align		4
.L_5:
        /*0010*/ 	.word	index@($__internal_2_$__cuda_sm10x_tcgen05_guardrail_trap_unallocated_columns_being_dealloced)
        /*0014*/ 	.word	0x00000000


	//----- nvinfo : EIATTR_FRAME_SIZE
	.align		4
.L_6:
        /*0018*/ 	.byte	0x04, 0x11
        /*001a*/ 	.short	(.L_8 - .L_7)
	.align		4
.L_7:
        /*001c*/ 	.word	index@($__internal_1_$__cuda_sm10x_tcgen05_guardrail_trap_phase_invalid_during_alloc)
        /*0020*/ 	.word	0x00000000


	//----- nvinfo : EIATTR_FRAME_SIZE
	.align		4
.L_8:
        /*0024*/ 	.byte	0x04, 0x11
        /*0026*/ 	.short	(.L_10 - .L_9)
	.align		4
.L_9:
        /*0028*/ 	.word	index@($__internal_0_$__cuda_sm10x_tcgen05_guardrail_trap_col_being_dealloced_not_returned_by_alloc)
        /*002c*/ 	.word	0x00000000


	//----- nvinfo : EIATTR_FRAME_SIZE
	.align		4
.L_10:
        /*0030*/ 	.byte	0x04, 0x11
        /*0032*/ 	.short	(.L_12 - .L_11)
	.align		4
.L_11:
        /*0034*/ 	.word	index@(gluon_tcgen05)
        /*0038*/ 	.word	0x00000000


	//----- nvinfo : EIATTR_MIN_STACK_SIZE
	.align		4
.L_12:
        /*003c*/ 	.byte	0x04, 0x12
        /*003e*/ 	.short	(.L_14 - .L_13)
	.align		4
.L_13:
        /*0040*/ 	.word	index@(gluon_tcgen05)
        /*0044*/ 	.word	0x00000000
.L_14:


//--------------------- .nv.info.gluon_tcgen05    --------------------------
	.section	.nv.info.gluon_tcgen05,"",@"SHT_CUDA_INFO"
	.sectionflags	@""
	.align	4


	//----- nvinfo : EIATTR_CUDA_API_VERSION
	.align		4
        /*0000*/ 	.byte	0x04, 0x37
        /*0002*/ 	.short	(.L_16 - .L_15)
.L_15:
        /*0004*/ 	.word	0x00000081


	//----- nvinfo : EIATTR_KPARAM_INFO
	.align		4
.L_16:
        /*0008*/ 	.byte	0x04, 0x17
        /*000a*/ 	.short	(.L_18 - .L_17)
.L_17:
        /*000c*/ 	.word	0x00000000
        /*0010*/ 	.short	0x000a
        /*0012*/ 	.short	0x0048
        /*0014*/ 	.byte	0x00, 0xf4, 0x21, 0x00


	//----- nvinfo : EIATTR_KPARAM_INFO
	.align		4
.L_18:
        /*0018*/ 	.byte	0x04, 0x17
        /*001a*/ 	.short	(.L_20 - .L_19)
.L_19:
        /*001c*/ 	.word	0x00000000
        /*0020*/ 	.short	0x0009
        /*0022*/ 	.short	0x0040
        /*0024*/ 	.byte	0x00, 0xf4, 0x21, 0x00


	//----- nvinfo : EIATTR_KPARAM_INFO
	.align		4
.L_20:
        /*0028*/ 	.byte	0x04, 0x17
        /*002a*/ 	.short	(.L_22 - .L_21)
.L_21:
        /*002c*/ 	.word	0x00000000
        /*0030*/ 	.short	0x0008
        /*0032*/ 	.short	0x0038
        /*0034*/ 	.byte	0x00, 0xf0, 0x21, 0x00


	//----- nvinfo : EIATTR_KPARAM_INFO
	.align		4
.L_22:
        /*0038*/ 	.byte	0x04, 0x17
        /*003a*/ 	.short	(.L_24 - .L_23)
.L_23:
        /*003c*/ 	.word	0x00000000
        /*0040*/ 	.short	0x0007
        /*0042*/ 	.short	0x0030
        /*0044*/ 	.byte	0x00, 0xf0, 0x21, 0x00


	//----- nvinfo : EIATTR_KPARAM_INFO
	.align		4
.L_24:
        /*0048*/ 	.byte	0x04, 0x17
        /*004a*/ 	.short	(.L_26 - .L_25)
.L_25:
        /*004c*/ 	.word	0x00000000
        /*0050*/ 	.short	0x0006
        /*0052*/ 	.short	0x0028
        /*0054*/ 	.byte	0x00, 0xf0, 0x21, 0x00


	//----- nvinfo : EIATTR_KPARAM_INFO
	.align		4
.L_26:
        /*0058*/ 	.byte	0x04, 0x17
        /*005a*/ 	.short	(.L_28 - .L_27)
.L_27:
        /*005c*/ 	.word	0x00000000
        /*0060*/ 	.short	0x0005
        /*0062*/ 	.short	0x0020
        /*0064*/ 	.byte	0x00, 0xf0, 0x11, 0x00


	//----- nvinfo : EIATTR_KPARAM_INFO
	.align		4
.L_28:
        /*0068*/ 	.byte	0x04, 0x17
        /*006a*/ 	.short	(.L_30 - .L_29)
.L_29:
        /*006c*/ 	.word	0x00000000
        /*0070*/ 	.short	0x0004
        /*0072*/ 	.short	0x001c
        /*0074*/ 	.byte	0x00, 0xf0, 0x11, 0x00


	//----- nvinfo : EIATTR_KPARAM_INFO
	.align		4
.L_30:
        /*0078*/ 	.byte	0x04, 0x17
        /*007a*/ 	.short	(.L_32 - .L_31)
.L_31:
        /*007c*/ 	.word	0x00000000
        /*0080*/ 	.short	0x0003
        /*0082*/ 	.short	0x0018
        /*0084*/ 	.byte	0x00, 0xf0, 0x11, 0x00


	//----- nvinfo : EIATTR_KPARAM_INFO
	.align		4
.L_32:
        /*0088*/ 	.byte	0x04, 0x17
        /*008a*/ 	.short	(.L_34 - .L_33)
.L_33:
        /*008c*/ 	.word	0x00000000
        /*0090*/ 	.short	0x0002
        /*0092*/ 	.short	0x0010
        /*0094*/ 	.byte	0x00, 0xf4, 0x21, 0x00


	//----- nvinfo : EIATTR_KPARAM_INFO
	.align		4
.L_34:
        /*0098*/ 	.byte	0x04, 0x17
        /*009a*/ 	.short	(.L_36 - .L_35)
.L_35:
        /*009c*/ 	.word	0x00000000
        /*00a0*/ 	.short	0x0001
        /*00a2*/ 	.short	0x0008
        /*00a4*/ 	.byte	0x00, 0xf4, 0x21, 0x00


	//----- nvinfo : EIATTR_KPARAM_INFO
	.align		4
.L_36:
        /*00a8*/ 	.byte	0x04, 0x17
        /*00aa*/ 	.short	(.L_38 - .L_37)
.L_37:
        /*00ac*/ 	.word	0x00000000
        /*00b0*/ 	.short	0x0000
        /*00b2*/ 	.short	0x0000
        /*00b4*/ 	.byte	0x00, 0xf4, 0x21, 0x00


	//----- nvinfo : EIATTR_AT_ENTRY_FRAGMENTS
	.align		4
.L_38:
        /*00b8*/ 	.byte	0x04, 0x4f
        /*00ba*/ 	.short	(.L_40 - .L_39)


	//   ....[0]....
.L_39:
        /*00bc*/ 	.word	0x00000004


	//----- nvinfo : EIATTR_RESERVED_SMEM_USED
	.align		4
.L_40:
        /*00c0*/ 	.byte	0x01, 0x41
	.zero		2


	//----- nvinfo : EIATTR_SPARSE_MMA_MASK
	.align		4
        /*00c4*/ 	.byte	0x03, 0x50
        /*00c6*/ 	.short	0x0000


	//----- nvinfo : EIATTR_TCGEN05_1CTA_USED
	.align		4
        /*00c8*/ 	.byte	0x01, 0x51
	.zero		2


	//----- nvinfo : EIATTR_MAXREG_COUNT
	.align		4
        /*00cc*/ 	.byte	0x03, 0x1b
        /*00ce*/ 	.short	0x00ff


	//----- nvinfo : EIATTR_NUM_BARRIERS
	.align		4
        /*00d0*/ 	.byte	0x02, 0x4c
        /*00d2*/ 	.byte	0x01
	.zero		1


	//----- nvinfo : EIATTR_INT_WARP_WIDE_INSTR_OFFSETS
	.align		4
        /*00d4*/ 	.byte	0x04, 0x31
        /*00d6*/ 	.short	(.L_42 - .L_41)


	//   ....[0]....
.L_41:
        /*00d8*/ 	.word	0x00001770


	//   ....[1]....
        /*00dc*/ 	.word	0x00001790


	//   ....[2]....
        /*00e0*/ 	.word	0x00001820


	//   ....[3]....
        /*00e4*/ 	.word	0x000019e0


	//   ....[4]....
        /*00e8*/ 	.word	0x000019f0


	//   ....[5]....
        /*00ec*/ 	.word	0x00001a50


	//   ....[6]....
        /*00f0*/ 	.word	0x00001a60


	//   ....[7]....
        /*00f4*/ 	.word	0x00001d30


	//   ....[8]....
        /*00f8*/ 	.word	0x00001d40


	//   ....[9]....
        /*00fc*/ 	.word	0x00001ec0


	//   ....[10]....
        /*0100*/ 	.word	0x00001ef0


	//   ....[11]....
        /*0104*/ 	.word	0x00001f20


	//   ....[12]....
        /*0108*/ 	.word	0x00001f40


	//   ....[13]....
        /*010c*/ 	.word	0x00002240


	//   ....[14]....
        /*0110*/ 	.word	0x00002250


	//   ....[15]....
        /*0114*/ 	.word	0x00002c90


	//   ....[16]....
        /*0118*/ 	.word	0x00002ce0


	//----- nvinfo : EIATTR_COOP_GROUP_MASK_REGIDS
	.align		4
.L_42:
        /*011c*/ 	.byte	0x04, 0x29
        /*011e*/ 	.short	(.L_44 - .L_43)


	//   ....[0]....
.L_43:
        /*0120*/ 	.word	0xffffffff


	//   ....[1]....
        /*0124*/ 	.word	0xffffffff


	//   ....[2]....
        /*0128*/ 	.word	0xffffffff


	//   ....[3]....
        /*012c*/ 	.word	0xffffffff


	//   ....[4]....
        /*0130*/ 	.word	0xffffffff


	//   ....[5]....
        /*0134*/ 	.word	0xffffffff


	//   ....[6]....
        /*0138*/ 	.word	0xffffffff


	//   ....[7]....
        /*013c*/ 	.word	0xffffffff


	//   ....[8]....
        /*0140*/ 	.word	0xffffffff


	//   ....[9]....
        /*0144*/ 	.word	0xffffffff


	//----- nvinfo : EIATTR_COOP_GROUP_INSTR_OFFSETS
	.align		4
.L_44:
        /*0148*/ 	.byte	0x04, 0x28
        /*014a*/ 	.short	(.L_46 - .L_45)


	//   ....[0]....
.L_45:
        /*014c*/ 	.word	0x00000050


	//   ....[1]....
        /*0150*/ 	.word	0x00000310


	//   ....[2]....
        /*0154*/ 	.word	0x00000500


	//   ....[3]....
        /*0158*/ 	.word	0x000009a0


	//   ....[4]....
        /*015c*/ 	.word	0x00000ae0


	//   ....[5]....
        /*0160*/ 	.word	0x00000fe0


	//   ....[6]....
        /*0164*/ 	.word	0x00001120


	//   ....[7]....
        /*0168*/ 	.word	0x00001610


	//   ....[8]....
        /*016c*/ 	.word	0x00002b20


	//   ....[9]....
        /*0170*/ 	.word	0x00002d90


	//----- nvinfo : EIATTR_VRC_CTA_INIT_COUNT
	.align		4
.L_46:
        /*0174*/ 	.byte	0x02, 0x4a
        /*0176*/ 	.byte	0x80
	.zero		1


	//----- nvinfo : EIATTR_MBARRIER_INSTR_OFFSETS
	.align		4
        /*0178*/ 	.byte	0x04, 0x39
        /*017a*/ 	.short	(.L_48 - .L_47)


	//   ....[0]....
.L_47:
        /*017c*/ 	.word	0x00001840
        /*0180*/ 	.word	0x000000ff
        /*0184*/ 	.word	0x00014000
        /*0188*/ 	.short	0x0100
        /*018a*/ 	.byte	0x08
	.zero		1


	//   ....[1]....
        /*018c*/ 	.word	0x00001850
        /*0190*/ 	.word	0x000000ff
        /*0194*/ 	.word	0x00014010
        /*0198*/ 	.short	0x0100
        /*019a*/ 	.byte	0x08
	.zero		1


	//   ....[2]....
        /*019c*/ 	.word	0x00001900
        /*01a0*/ 	.word	0x000000ff
        /*01a4*/ 	.word	0x00014008
        /*01a8*/ 	.short	0x0100
        /*01aa*/ 	.byte	0x08
	.zero		1


	//   ....[3]....
        /*01ac*/ 	.word	0x00001910
        /*01b0*/ 	.word	0x000000ff
        /*01b4*/ 	.word	0x00014018
        /*01b8*/ 	.short	0x0100
        /*01ba*/ 	.byte	0x08
	.zero		1


	//   ....[4]....
        /*01bc*/ 	.word	0x00001af0
        /*01c0*/ 	.word	0x000000ff
        /*01c4*/ 	.word	0x00014000
        /*01c8*/ 	.short	0x010a
        /*01ca*/ 	.byte	0x08
	.zero		1


	//   ....[5]....
        /*01cc*/ 	.word	0x00001d90
        /*01d0*/ 	.word	0x000000ff
        /*01d4*/ 	.word	0x00014010
        /*01d8*/ 	.short	0x010a
        /*01da*/ 	.byte	0x08
	.zero		1


	//   ....[6]....
        /*01dc*/ 	.word	0x00001fc0
        /*01e0*/ 	.word	0x000000ff
        /*01e4*/ 	.word	0x00014000
        /*01e8*/ 	.short	0x010a
        /*01ea*/ 	.byte	0x1c
	.zero		1


	//   ....[7]....
        /*01ec*/ 	.word	0x00002290
        /*01f0*/ 	.word	0x000000ff
        /*01f4*/ 	.word	0x00014010
        /*01f8*/ 	.short	0x010a
        /*01fa*/ 	.byte	0x1c
	.zero		1


	//   ....[8]....
        /*01fc*/ 	.word	0x00002360
        /*0200*/ 	.word	0x000000ff
        /*0204*/ 	.word	0x00014000
        /*0208*/ 	.short	0x0108
        /*020a*/ 	.byte	0x08
	.zero		1


	//   ....[9]....
        /*020c*/ 	.word	0x00002370
        /*0210*/ 	.word	0x000000ff
        /*0214*/ 	.word	0x00014010
        /*0218*/ 	.short	0x0108
        /*021a*/ 	.byte	0x08
	.zero		1


	//   ....[10]....
        /*021c*/ 	.word	0x000023c0
        /*0220*/ 	.word	0x000000ff
        /*0224*/ 	.word	0x00014008
        /*0228*/ 	.short	0x0108
        /*022a*/ 	.byte	0x08
	.zero		1


	//   ....[11]....
        /*022c*/ 	.word	0x000023d0
        /*0230*/ 	.word	0x000000ff
        /*0234*/ 	.word	0x00014018
        /*0238*/ 	.short	0x0108
        /*023a*/ 	.byte	0x08
	.zero		1


	//   ....[12]....
        /*023c*/ 	.word	0x00002db0
        /*0240*/ 	.word	0x000000ff
        /*0244*/ 	.word	0x00014000
        /*0248*/ 	.short	0x010a
        /*024a*/ 	.byte	0x08
	.zero		1


	//   ....[13]....
        /*024c*/ 	.word	0x00002de0
        /*0250*/ 	.word	0x000000ff
        /*0254*/ 	.word	0x00014010
        /*0258*/ 	.short	0x010a
        /*025a*/ 	.byte	0x08
	.zero		1


	//   ....[14]....
        /*025c*/ 	.word	0x00002e10
        /*0260*/ 	.word	0x000000ff
        /*0264*/ 	.word	0x00014000
        /*0268*/ 	.short	0x010a
        /*026a*/ 	.byte	0x1c
	.zero		1


	//   ....[15]....
        /*026c*/ 	.word	0x00002e40
        /*0270*/ 	.word	0x000000ff
        /*0274*/ 	.word	0x00014010
        /*0278*/ 	.short	0x010a
        /*027a*/ 	.byte	0x1c
	.zero		1


	//----- nvinfo : EIATTR_NUM_MBARRIERS
	.align		4
.L_48:
        /*027c*/ 	.byte	0x03, 0x38
        /*027e*/ 	.short	0x0004


	//----- nvinfo : EIATTR_EXIT_INSTR_OFFSETS
	.align		4
        /*0280*/ 	.byte	0x04, 0x1c
        /*0282*/ 	.short	(.L_50 - .L_49)


	//   ....[0]....
.L_49:
        /*0284*/ 	.word	0x00002da0


	//----- nvinfo : EIATTR_REQNTID
	.align		4
.L_50:
        /*0288*/ 	.byte	0x04, 0x10
        /*028a*/ 	.short	(.L_52 - .L_51)
.L_51:
        /*028c*/ 	.word	0x00000080
        /*0290*/ 	.word	0x00000001
        /*0294*/ 	.word	0x00000001


	//----- nvinfo : EIATTR_CRS_STACK_SIZE
	.align		4
.L_52:
        /*0298*/ 	.byte	0x04, 0x1e
        /*029a*/ 	.short	(.L_54 - .L_53)
.L_53:
        /*029c*/ 	.word	0x00000000


	//----- nvinfo : EIATTR_CBANK_PARAM_SIZE
	.align		4
.L_54:
        /*02a0*/ 	.byte	0x03, 0x19
        /*02a2*/ 	.short	0x0050


	//----- nvinfo : EIATTR_PARAM_CBANK
	.align		4
        /*02a4*/ 	.byte	0x04, 0x0a
        /*02a6*/ 	.short	(.L_56 - .L_55)
	.align		4
.L_55:
        /*02a8*/ 	.word	index@(.nv.constant0.gluon_tcgen05)
        /*02ac*/ 	.short	0x0380
        /*02ae*/ 	.short	0x0050


	//----- nvinfo : EIATTR_SW_WAR
	.align		4
.L_56:
        /*02b0*/ 	.byte	0x04, 0x36
        /*02b2*/ 	.short	(.L_58 - .L_57)
.L_57:
        /*02b4*/ 	.word	0x00000008
.L_58:


//--------------------- .nv.compat                --------------------------
	.section	.nv.compat,"",@"SHT_CUDA_COMPAT_INFO"
	.align	4
        /*0000*/ 	.byte	0x02, 0x02, 0x02, 0x00, 0x02, 0x05, 0x05, 0x00, 0x02, 0x03, 0x03, 0x00, 0x02, 0x06, 0x01, 0x00


//--------------------- .nv.callgraph             --------------------------
	.section	.nv.callgraph,"",@"SHT_CUDA_CALLGRAPH"
	.align	4
	.sectionentsize	8
	.align		4
        /*0000*/ 	.word	0x00000000
	.align		4
        /*0004*/ 	.word	0xffffffff
	.align		4
        /*0008*/ 	.word	0x00000000
	.align		4
        /*000c*/ 	.word	0xfffffffe
	.align		4
        /*0010*/ 	.word	0x00000000
	.align		4
        /*0014*/ 	.word	0xfffffffd
	.align		4
        /*0018*/ 	.word	0x00000000
	.align		4
        /*001c*/ 	.word	0xfffffffc


//--------------------- .text.gluon_tcgen05       --------------------------
	.section	.text.gluon_tcgen05,"ax",@progbits
	.align	128
        .global         gluon_tcgen05
        .type           gluon_tcgen05,@function
        .size           gluon_tcgen05,(.L_x_77 - gluon_tcgen05)
        .other          gluon_tcgen05,@"STO_CUDA_ENTRY STV_DEFAULT"
gluon_tcgen05:
.text.gluon_tcgen05:
[----:B------:R-:W1:Y:S01]  /*0000*/  LDC R1, c[0x0][0x37c] ;  /* 0x0000df00ff017b82 */ /* 0x000e620000000800 */
[----:B------:R-:W2:Y:S02]  /*0010*/  S2R R0, SR_TID.X ;  /* 0x0000000000007919 */ /* 0x000ea40000002100 */
[----:B--2---:R-:W-:-:S13]  /*0020*/  ISETP.GE.U32.AND P2, PT, R0, 0x20, PT ;  /* 0x000000200000780c */ /* 0x004fda0003f46070 */
[----:B------:R-:W-:Y:S05]  /*0030*/  @P2 BRA `(.L_x_0) ;  /* 0x0000000000b82947 */ /* 0x000fea0003800000 */
[----:B------:R-:W2:Y:S01]  /*0040*/  S2UR UR6, SR_CgaCtaId ;  /* 0x00000000000679c3 */ /* 0x000ea20000008800 */
[----:B------:R-:W-:Y:S01]  /*0050*/  NOP ;  /* 0x0000000000007918 */ /* 0x000fe20000000000 */
[----:B------:R-:W-:Y:S02]  /*0060*/  UMOV UR4, 0x40 ;  /* 0x0000004000047882 */ /* 0x000fe40000000000 */
[----:B--2---:R-:W-:-:S09]  /*0070*/  ULEA UR4, UR6, UR4, 0x18 ;  /* 0x0000000406047291 */ /* 0x004fd2000f8ec0ff */
[----:B------:R-:W2:Y:S01]  /*0080*/  LDS.U8 R2, [UR4] ;  /* 0x00000004ff027984 */ /* 0x000ea20008000000 */
[----:B------:R-:W-:Y:S02]  /*0090*/  UMOV UR4, 0x400 ;  /* 0x0000040000047882 */ /* 0x000fe40000000000 */
[----:B------:R-:W-:Y:S01]  /*00a0*/  ULEA UR4, UR6, UR4, 0x18 ;  /* 0x0000000406047291 */ /* 0x000fe2000f8ec0ff */
[----:B--2---:R-:W-:-:S13]  /*00b0*/  ISETP.NE.AND P0, PT, R2, RZ, PT ;  /* 0x000000ff0200720c */ /* 0x004fda0003f05270 */
[----:B------:R-:W-:Y:S05]  /*00c0*/  @P0 BRA `(.L_x_1) ;  /* 0x00000000007c0947 */ /* 0x000fea0003800000 */
[----:B------:R-:W-:-:S13]  /*00d0*/  ELECT P0, URZ, PT ;  /* 0x0000000000ff782f */ /* 0x000fda0003800000 */
[----:B------:R-:W-:Y:S05]  /*00e0*/  @!P0 BRA `(.L_x_2) ;  /* 0x0000000000848947 */ /* 0x000fea0003800000 */
[----:B------:R-:W-:Y:S01]  /*00f0*/  UMOV UR5, 0x8 ;  /* 0x0000000800057882 */ /* 0x000fe20000000000 */
[----:B------:R-:W-:Y:S02]  /*0100*/  IMAD.MOV.U32 R5, RZ, RZ, 0x1 ;  /* 0x00000001ff057424 */ /* 0x000fe400078e00ff */
[----:B------:R-:W-:Y:S02]  /*0110*/  IMAD.MOV.U32 R3, RZ, RZ, 0xff ;  /* 0x000000ffff037424 */ /* 0x000fe400078e00ff */
[----:B------:R-:W-:Y:S04]  /*0120*/  DEPBAR.LE SB2, 0x36 ;  /* 0x0000ad800000791a */ /* 0x000fe80000000000 */
[----:B------:R-:W2:Y:S02]  /*0130*/  UTCATOMSWS.FIND_AND_SET.ALIGN UP0, UR5, UR5 ;  /* 0x00000005000575e3 */ /* 0x000ea40008000800 */
[----:B--2---:R-:W-:-:S04]  /*0140*/  PLOP3.LUT P0, PT, PT, PT, UP0, 0x80, 0x8 ;  /* 0x000000000008781c */ /* 0x004fc80003f0f008 */
[----:B------:R-:W-:-:S04]  /*0150*/  SEL R2, RZ, 0xffffffff, !P0 ;  /* 0xffffffffff027807 */ /* 0x000fc80004000000 */
[----:B------:R-:W-:Y:S01]  /*0160*/  ISETP.NE.AND P0, PT, R2, RZ, PT ;  /* 0x000000ff0200720c */ /* 0x000fe20003f05270 */
[----:B------:R-:W-:-:S12]  /*0170*/  IMAD.U32 R2, RZ, RZ, UR5 ;  /* 0x00000005ff027e24 */ /* 0x000fd8000f8e00ff */
[----:B------:R-:W-:Y:S05]  /*0180*/  @P0 BRA `(.L_x_3) ;  /* 0x0000000000240947 */ /* 0x000fea0003800000 */
.L_x_4:
[----:B------:R-:W-:Y:S05]  /*0190*/  NANOSLEEP 0x64 ;  /* 0x000000640000795d */ /* 0x000fea0003800000 */
[----:B------:R-:W-:-:S05]  /*01a0*/  UMOV UR5, 0x8 ;  /* 0x0000000800057882 */ /* 0x000fca0000000000 */
[----:B------:R-:W-:Y:S04]  /*01b0*/  DEPBAR.LE SB2, 0x36 ;  /* 0x0000ad800000791a */ /* 0x000fe80000000000 */
[----:B------:R-:W2:Y:S02]  /*01c0*/  UTCATOMSWS.FIND_AND_SET.ALIGN UP0, UR5, UR5 ;  /* 0x00000005000575e3 */ /* 0x000ea40008000800 */
[----:B--2---:R-:W-:-:S04]  /*01d0*/  PLOP3.LUT P0, PT, PT, PT, UP0, 0x80, 0x8 ;  /* 0x000000000008781c */ /* 0x004fc80003f0f008 */
[----:B------:R-:W-:-:S04]  /*01e0*/  SEL R2, RZ, 0xffffffff, !P0 ;  /* 0xffffffffff027807 */ /* 0x000fc80004000000 */
[----:B------:R-:W-:Y:S01]  /*01f0*/  ISETP.NE.AND P0, PT, R2, RZ, PT ;  /* 0x000000ff0200720c */ /* 0x000fe20003f05270 */
[----:B------:R-:W-:-:S12]  /*0200*/  IMAD.U32 R2, RZ, RZ, UR5 ;  /* 0x00000005ff027e24 */ /* 0x000fd8000f8e00ff */
[----:B------:R-:W-:Y:S05]  /*0210*/  @!P0 BRA `(.L_x_4) ;  /* 0xfffffffc00dc8947 */ /* 0x000fea000383ffff */
.L_x_3:
[C---:B------:R-:W-:Y:S01]  /*0220*/  VIADD R4, R2.reuse, 0x10 ;  /* 0x0000001002047836 */ /* 0x040fe20000000000 */
[----:B------:R-:W-:Y:S01]  /*0230*/  UMOV UR5, 0x50 ;  /* 0x0000005000057882 */ /* 0x000fe20000000000 */
[----:B------:R-:W-:Y:S01]  /*0240*/  SHF.L.U32 R3, R3, R2, RZ ;  /* 0x0000000203037219 */ /* 0x000fe200000006ff */
[----:B------:R-:W-:Y:S01]  /*0250*/  ULEA UR5, UR6, UR5, 0x18 ;  /* 0x0000000506057291 */ /* 0x000fe2000f8ec0ff */
[----:B------:R-:W-:Y:S01]  /*0260*/  IMAD.SHL.U32 R2, R2, 0x20, RZ ;  /* 0x0000002002027824 */ /* 0x000fe200078e00ff */
[----:B------:R-:W-:-:S04]  /*0270*/  SHF.L.U32 R4, R5, R4, RZ ;  /* 0x0000000405047219 */ /* 0x000fc800000006ff */
[----:B------:R-:W-:-:S05]  /*0280*/  LOP3.LUT R3, R4, R3, RZ, 0xfc, !PT ;  /* 0x0000000304037212 */ /* 0x000fca00078efcff */
[----:B------:R2:W-:Y:S04]  /*0290*/  ATOMS.OR RZ, [UR5], R3 ;  /* 0x00000003ffff798c */ /* 0x0005e8000b000005 */
[----:B------:R2:W-:Y:S01]  /*02a0*/  STS [UR4], R2 ;  /* 0x00000002ff007988 */ /* 0x0005e20008000804 */
[----:B------:R-:W-:Y:S05]  /*02b0*/  BRA `(.L_x_2) ;  /* 0x0000000000107947 */ /* 0x000fea0003800000 */
.L_x_1:
[----:B------:R-:W-:Y:S01]  /*02c0*/  IMAD.MOV.U32 R3, RZ, RZ, -0x1 ;  /* 0xffffffffff037424 */ /* 0x000fe200078e00ff */
[----:B------:R-:W-:-:S04]  /*02d0*/  MOV R2, 0x300 ;  /* 0x0000030000027802 */ /* 0x000fc80000000f00 */
[----:B------:R2:W-:Y:S03]  /*02e0*/  STS [UR4], R3 ;  /* 0x00000003ff007988 */ /* 0x0005e60008000804 */
[----:B-12---:R-:W-:Y:S05]  /*02f0*/  CALL.REL.NOINC `($__internal_1_$__cuda_sm10x_tcgen05_guardrail_trap_phase_invalid_during_alloc) ;  /* 0x0000002800e87944 */ /* 0x006fea0003c00000 */
.L_x_2:
[----:B------:R-:W-:Y:S05]  /*0300*/  WARPSYNC.ALL ;  /* 0x0000000000007948 */ /* 0x000fea0003800000 */
[----:B------:R-:W-:Y:S01]  /*0310*/  NOP ;  /* 0x0000000000007918 */ /* 0x000fe20000000000 */
.L_x_0:
[----:B------:R-:W3:Y:S08]  /*0320*/  S2UR UR4, SR_CgaCtaId ;  /* 0x00000000000479c3 */ /* 0x000ef00000008800 */
[----:B------:R-:W-:Y:S01]  /*0330*/  BAR.SYNC.DEFER_BLOCKING 0x0 ;  /* 0x0000000000007b1d */ /* 0x000fe20000010000 */
[----:B------:R-:W-:-:S05]  /*0340*/  LOP3.LUT R10, R0, 0x7f, RZ, 0xc0, !PT ;  /* 0x0000007f000a7812 */ /* 0x000fca00078ec0ff */
[----:B------:R-:W-:Y:S02]  /*0350*/  UMOV UR8, 0x400 ;  /* 0x0000040000087882 */ /* 0x000fe40000000000 */
[----:B------:R-:W4:Y:S08]  /*0360*/  LDC R4, c[0x0][0x398] ;  /* 0x0000e600ff047b82 */ /* 0x000f300000000800 */
[----:B------:R-:W5:Y:S01]  /*0370*/  LDC R13, c[0x0][0x3a0] ;  /* 0x0000e800ff0d7b82 */ /* 0x000f620000000800 */
[----:B---3--:R-:W-:-:S07]  /*0380*/  ULEA UR8, UR4, UR8, 0x18 ;  /* 0x0000000804087291 */ /* 0x008fce000f8ec0ff */
[----:B------:R-:W3:Y:S02]  /*0390*/  S2UR UR19, SR_CTAID.Y ;  /* 0x00000000001379c3 */ /* 0x000ee40000002600 */
[----:B--2---:R-:W2:Y:S06]  /*03a0*/  LDS R3, [UR8] ;  /* 0x00000008ff037984 */ /* 0x004eac0008000800 */
[----:B------:R-:W-:Y:S06]  /*03b0*/  BAR.SYNC.DEFER_BLOCKING 0x0 ;  /* 0x0000000000007b1d */ /* 0x000fec0000010000 */
[----:B------:R-:W-:Y:S05]  /*03c0*/  @P2 BRA `(.L_x_5) ;  /* 0x0000000000182947 */ /* 0x000fea0003800000 */
[----:B------:R-:W-:Y:S01]  /*03d0*/  ELECT P0, URZ, PT ;  /* 0x0000000000ff782f */ /* 0x000fe20003800000 */
[----:B------:R-:W-:Y:S01]  /*03e0*/  IMAD.MOV.U32 R2, RZ, RZ, 0x1 ;  /* 0x00000001ff027424 */ /* 0x000fe200078e00ff */
[----:B------:R-:W-:Y:S01]  /*03f0*/  UMOV UR5, 0x40 ;  /* 0x0000004000057882 */ /* 0x000fe20000000000 */
[----:B------:R-:W-:Y:S01]  /*0400*/  UVIRTCOUNT.DEALLOC.SMPOOL 0x80 ;  /* 0x000000800000784c */ /* 0x000fe20000000000 */
[----:B------:R-:W-:-:S09]  /*0410*/  ULEA UR5, UR4, UR5, 0x18 ;  /* 0x0000000504057291 */ /* 0x000fd2000f8ec0ff */
[----:B------:R5:W-:Y:S03]  /*0420*/  @P0 STS.U8 [UR5], R2 ;  /* 0x00000002ff000988 */ /* 0x000be60008000005 */
.L_x_5:
[----:B------:R-:W5:Y:S01]  /*0430*/  S2UR UR4, SR_CTAID.Z ;  /* 0x00000000000479c3 */ /* 0x000f620000002700 */
[----:B------:R-:W4:Y:S01]  /*0440*/  LDCU UR5, c[0x0][0x370] ;  /* 0x00006e00ff0577ac */ /* 0x000f220008000800 */
[----:B------:R-:W-:Y:S01]  /*0450*/  ISETP.GE.U32.AND P0, PT, R10, 0x20, PT ;  /* 0x000000200a00780c */ /* 0x000fe20003f06070 */
[----:B----4-:R-:W-:Y:S01]  /*0460*/  VIADD R4, R4, 0xffffffff ;  /* 0xffffffff04047836 */ /* 0x010fe20000000000 */
[C---:B------:R-:W-:Y:S01]  /*0470*/  ISETP.NE.U32.AND P3, PT, R10.reuse, RZ, PT ;  /* 0x000000ff0a00720c */ /* 0x040fe20003f65070 */
[----:B------:R-:W5:Y:S01]  /*0480*/  LDCU UR6, c[0x0][0x374] ;  /* 0x00006e80ff0677ac */ /* 0x000f620008000800 */
[----:B------:R-:W-:Y:S01]  /*0490*/  LEA R11, R10, UR8, 0x2 ;  /* 0x000000080a0b7c11 */ /* 0x000fe2000f8e10ff */
[----:B-----5:R-:W-:Y:S01]  /*04a0*/  VIADD R12, R13, 0xffffffff ;  /* 0xffffffff0d0c7836 */ /* 0x020fe20000000000 */
[----:B------:R-:W4:Y:S01]  /*04b0*/  S2UR UR7, SR_CTAID.X ;  /* 0x00000000000779c3 */ /* 0x000f220000002500 */
[----:B------:R-:W5:Y:S01]  /*04c0*/  LDCU.64 UR20, c[0x0][0x3c0] ;  /* 0x00007800ff1477ac */ /* 0x000f620008000a00 */
[----:B--2---:R-:W-:Y:S01]  /*04d0*/  R2UR UR23, R3 ;  /* 0x00000000031772ca */ /* 0x004fe200000e0000 */
[----:B------:R-:W-:Y:S04]  /*04e0*/  BSSY.RECONVERGENT B0, `(.L_x_6) ;  /* 0x0000011000007945 */ /* 0x000fe80003800200 */
[----:B------:R2:W-:Y:S01]  /*04f0*/  @!P0 STS [R11], RZ ;  /* 0x000000ff0b008388 */ /* 0x0005e20000000800 */
[----:B------:R-:W-:-:S03]  /*0500*/  NOP ;  /* 0x0000000000007918 */ /* 0x000fc60000000000 */
[----:B------:R2:W-:Y:S01]  /*0510*/  @!P3 STS [UR8+0x24], R4 ;  /* 0x00002404ff00b988 */ /* 0x0005e20008000808 */
[----:B---3--:R-:W-:-:S03]  /*0520*/  UIMAD UR4, UR4, UR6, UR19 ;  /* 0x00000006040472a4 */ /* 0x008fc6000f8e0213 */
[----:B------:R2:W-:Y:S01]  /*0530*/  @!P3 STS [UR8+0x20], R12 ;  /* 0x0000200cff00b988 */ /* 0x0005e20008000808 */
[----:B----4-:R-:W-:-:S04]  /*0540*/  UIMAD UR4, UR4, UR5, UR7 ;  /* 0x00000005040472a4 */ /* 0x010fc8000f8e0207 */
[----:B------:R-:W-:-:S04]  /*0550*/  UIMAD UR4, UR4, 0x180, URZ ;  /* 0x00000180040478a4 */ /* 0x000fc8000f8e02ff */
[----:B-----5:R-:W-:-:S04]  /*0560*/  UIADD3 UR24, UP0, UPT, UR4, UR20, URZ ;  /* 0x0000001404187290 */ /* 0x020fc8000ff1e0ff */
[----:B------:R-:W-:Y:S01]  /*0570*/  ULEA.HI.X.SX32 UR25, UR4, UR21, 0x1, UP0 ;  /* 0x0000001504197291 */ /* 0x000fe200080f0eff */
[----:B--2---:R-:W-:Y:S11]  /*0580*/  @P3 BRA `(.L_x_7) ;  /* 0x0000000000183947 */ /* 0x004ff60003800000 */
[----:B------:R-:W2:Y:S01]  /*0590*/  LDS R2, [UR8+0x8] ;  /* 0x00000808ff027984 */ /* 0x000ea20008000800 */
[----:B------:R-:W3:Y:S01]  /*05a0*/  LDC.64 R6, c[0x0][0x380] ;  /* 0x0000e000ff067b82 */ /* 0x000ee20000000a00 */
[----:B------:R-:W-:Y:S02]  /*05b0*/  IMAD.MOV.U32 R3, RZ, RZ, 0x70 ;  /* 0x00000070ff037424 */ /* 0x000fe400078e00ff */
[----:B---3--:R3:W-:Y:S03]  /*05c0*/  STS.64 [UR8], R6 ;  /* 0x00000006ff007988 */ /* 0x0087e60008000a08 */
[----:B--2---:R-:W-:-:S05]  /*05d0*/  LOP3.LUT R2, R2, 0x10, R3, 0xd8, !PT ;  /* 0x0000001002027812 */ /* 0x004fca00078ed803 */
[----:B------:R3:W-:Y:S02]  /*05e0*/  STS [UR8+0x8], R2 ;  /* 0x00000802ff007988 */ /* 0x0007e40008000808 */
.L_x_7:
[----:B------:R-:W-:Y:S05]  /*05f0*/  BSYNC.RECONVERGENT B0 ;  /* 0x0000000000007941 */ /* 0x000fea0003800200 */
.L_x_6:
[----:B------:R-:W-:Y:S04]  /*0600*/  BSSY.RECONVERGENT B0, `(.L_x_8) ;  /* 0x000000a000007945 */ /* 0x000fe80003800200 */
[----:B------:R-:W-:Y:S05]  /*0610*/  @P3 BRA `(.L_x_9) ;  /* 0x0000000000203947 */ /* 0x000fea0003800000 */
[----:B---3--:R-:W2:Y:S01]  /*0620*/  LDS R2, [UR8+0x34] ;  /* 0x00003408ff027984 */ /* 0x008ea20008000800 */
[----:B------:R-:W-:Y:S02]  /*0630*/  IMAD.MOV.U32 R3, RZ, RZ, 0x3f000000 ;  /* 0x3f000000ff037424 */ /* 0x000fe400078e00ff */
[----:B------:R-:W-:Y:S01]  /*0640*/  @!P3 IMAD.MOV.U32 R5, RZ, RZ, 0x3f ;  /* 0x0000003fff05b424 */ /* 0x000fe200078e00ff */
[----:B------:R-:W3:Y:S02]  /*0650*/  @!P3 LDS R6, [UR8+0x38] ;  /* 0x00003808ff06b984 */ /* 0x000ee40008000800 */
[----:B--2---:R-:W-:Y:S02]  /*0660*/  LOP3.LUT R2, R2, 0xff000000, R3, 0xb8, !PT ;  /* 0xff00000002027812 */ /* 0x004fe400078eb803 */
[----:B---3--:R-:W-:-:S03]  /*0670*/  @!P3 LOP3.LUT R3, R6, 0xff, R5, 0xb8, !PT ;  /* 0x000000ff0603b812 */ /* 0x008fc600078eb805 */
[----:B------:R2:W-:Y:S04]  /*0680*/  STS [UR8+0x34], R2 ;  /* 0x00003402ff007988 */ /* 0x0005e80008000808 */
[----:B------:R2:W-:Y:S02]  /*0690*/  @!P3 STS [UR8+0x38], R3 ;  /* 0x00003803ff00b988 */ /* 0x0005e40008000808 */
.L_x_9:
[----:B------:R-:W-:Y:S05]  /*06a0*/  BSYNC.RECONVERGENT B0 ;  /* 0x0000000000007941 */ /* 0x000fea0003800200 */
.L_x_8:
[----:B------:R-:W-:Y:S04]  /*06b0*/  BSSY.RECONVERGENT B0, `(.L_x_10) ;  /* 0x000000e000007945 */ /* 0x000fe80003800200 */
[----:B------:R-:W-:Y:S05]  /*06c0*/  @P3 BRA `(.L_x_11) ;  /* 0x0000000000303947 */ /* 0x000fea0003800000 */
[----:B--2---:R-:W2:Y:S01]  /*06d0*/  LDS R3, [UR8+0x34] ;  /* 0x00003408ff037984 */ /* 0x004ea20008000800 */
[----:B------:R-:W4:Y:S03]  /*06e0*/  LDC.64 R8, c[0x0][0x3a8] ;  /* 0x0000ea00ff087b82 */ /* 0x000f260000000a00 */
[----:B---3--:R-:W3:Y:S01]  /*06f0*/  LDS R2, [UR8+0x1c] ;  /* 0x00001c08ff027984 */ /* 0x008ee20008000800 */
[C---:B----4-:R-:W-:Y:S01]  /*0700*/  SHF.L.U64.HI R6, R8.reuse, 0x1, R9 ;  /* 0x0000000108067819 */ /* 0x050fe20000010209 */
[----:B------:R-:W-:-:S03]  /*0710*/  IMAD.SHL.U32 R5, R8, 0x2, RZ ;  /* 0x0000000208057824 */ /* 0x000fc600078e00ff */
[--C-:B------:R-:W-:Y:S02]  /*0720*/  SHF.R.U32.HI R7, RZ, 0x4, R6.reuse ;  /* 0x00000004ff077819 */ /* 0x100fe40000011606 */
[----:B------:R-:W-:-:S05]  /*0730*/  SHF.R.U64 R5, R5, 0x4, R6 ;  /* 0x0000000405057819 */ /* 0x000fca0000001206 */
[----:B------:R4:W-:Y:S01]  /*0740*/  STS [UR8+0xc], R5 ;  /* 0x00000c05ff007988 */ /* 0x0009e20008000808 */
[----:B--2---:R-:W-:Y:S02]  /*0750*/  LOP3.LUT R3, R3, 0x7, RZ, 0xb8, !PT ;  /* 0x0000000703037812 */ /* 0x004fe400078eb8ff */
[----:B---3--:R-:W-:-:S03]  /*0760*/  LOP3.LUT R2, R2, 0xf, R7, 0xb8, !PT ;  /* 0x0000000f02027812 */ /* 0x008fc600078eb807 */
[----:B------:R4:W-:Y:S04]  /*0770*/  STS [UR8+0x34], R3 ;  /* 0x00003403ff007988 */ /* 0x0009e80008000808 */
[----:B------:R4:W-:Y:S02]  /*0780*/  STS [UR8+0x1c], R2 ;  /* 0x00001c02ff007988 */ /* 0x0009e40008000808 */
.L_x_11:
[----:B------:R-:W-:Y:S05]  /*0790*/  BSYNC.RECONVERGENT B0 ;  /* 0x0000000000007941 */ /* 0x000fea0003800200 */
.L_x_10:
[----:B------:R-:W-:Y:S04]  /*07a0*/  BSSY.RECONVERGENT B1, `(.L_x_12) ;  /* 0x000001a000017945 */ /* 0x000fe80003800200 */
[----:B------:R-:W-:Y:S04]  /*07b0*/  BSSY.RELIABLE B0, `(.L_x_13) ;  /* 0x0000015000007945 */ /* 0x000fe80003800100 */
[----:B------:R-:W-:Y:S05]  /*07c0*/  @P3 BRA `(.L_x_14) ;  /* 0x0000000000203947 */ /* 0x000fea0003800000 */
[----:B--234-:R-:W2:Y:S02]  /*07d0*/  LDS R2, [UR8+0x34] ;  /* 0x00003408ff027984 */ /* 0x01cea40008000800 */
[----:B--2---:R-:W-:-:S05]  /*07e0*/  LOP3.LUT R2, R2, 0x38, RZ, 0xb8, !PT ;  /* 0x0000003802027812 */ /* 0x004fca00078eb8ff */
[----:B------:R2:W-:Y:S01]  /*07f0*/  STS [UR8+0x34], R2 ;  /* 0x00003402ff007988 */ /* 0x0005e20008000808 */
[----:B------:R-:W-:Y:S05]  /*0800*/  @P3 BRA `(.L_x_15) ;  /* 0x0000000000203947 */ /* 0x000fea0003800000 */
[----:B--2---:R-:W2:Y:S01]  /*0810*/  LDS R2, [UR8+0x8] ;  /* 0x00000808ff027984 */ /* 0x004ea20008000800 */
[----:B------:R-:W-:-:S05]  /*0820*/  IMAD.MOV.U32 R3, RZ, RZ, 0x780 ;  /* 0x00000780ff037424 */ /* 0x000fca00078e00ff */
[----:B--2---:R-:W-:-:S05]  /*0830*/  LOP3.LUT R2, R2, 0x500, R3, 0xd8, !PT ;  /* 0x0000050002027812 */ /* 0x004fca00078ed803 */
[----:B------:R5:W-:Y:S02]  /*0840*/  STS [UR8+0x8], R2 ;  /* 0x00000802ff007988 */ /* 0x000be40008000808 */
.L_x_14:
[----:B------:R-:W-:Y:S05]  /*0850*/  @P3 BRA `(.L_x_16) ;  /* 0x0000000000283947 */ /* 0x000fea0003800000 */
[----:B--2345:R-:W2:Y:S02]  /*0860*/  LDS R2, [UR8+0x8] ;  /* 0x00000808ff027984 */ /* 0x03cea40008000800 */
[----:B--2---:R-:W-:-:S05]  /*0870*/  LOP3.LUT R2, R2, 0x1800, RZ, 0xb8, !PT ;  /* 0x0000180002027812 */ /* 0x004fca00078eb8ff */
[----:B------:R3:W-:Y:S02]  /*0880*/  STS [UR8+0x8], R2 ;  /* 0x00000802ff007988 */ /* 0x0007e40008000808 */
.L_x_15:
[----:B------:R-:W-:Y:S05]  /*0890*/  @P3 BREAK.RELIABLE B0 ;  /* 0x0000000000003942 */ /* 0x000fea0003800100 */
[----:B------:R-:W-:Y:S05]  /*08a0*/  @P3 BRA `(.L_x_17) ;  /* 0x0000000000243947 */ /* 0x000fea0003800000 */
[----:B------:R-:W4:Y:S01]  /*08b0*/  LDS R3, [UR8+0x8] ;  /* 0x00000808ff037984 */ /* 0x000f220008000800 */
[----:B--23--:R-:W-:-:S05]  /*08c0*/  IMAD.MOV.U32 R2, RZ, RZ, 0x6000 ;  /* 0x00006000ff027424 */ /* 0x00cfca00078e00ff */
[----:B----4-:R-:W-:-:S04]  /*08d0*/  LOP3.LUT R2, R3, 0x6000, R2, 0xd8, !PT ;  /* 0x0000600003027812 */ /* 0x010fc800078ed802 */
[----:B------:R-:W-:-:S05]  /*08e0*/  LOP3.LUT R2, R2, 0x400000, RZ, 0xb8, !PT ;  /* 0x0040000002027812 */ /* 0x000fca00078eb8ff */
[----:B------:R2:W-:Y:S02]  /*08f0*/  STS [UR8+0x8], R2 ;  /* 0x00000802ff007988 */ /* 0x0005e40008000808 */
.L_x_16:
[----:B------:R-:W-:Y:S05]  /*0900*/  BSYNC.RELIABLE B0 ;  /* 0x0000000000007941 */ /* 0x000fea0003800100 */
.L_x_13:
[----:B--2345:R-:W2:Y:S02]  /*0910*/  @!P3 LDS R2, [UR8+0x8] ;  /* 0x00000808ff02b984 */ /* 0x03cea40008000800 */
[----:B--2---:R-:W-:-:S05]  /*0920*/  @!P3 LOP3.LUT R2, R2, 0x8000, RZ, 0xb8, !PT ;  /* 0x000080000202b812 */ /* 0x004fca00078eb8ff */
[----:B------:R4:W-:Y:S02]  /*0930*/  @!P3 STS [UR8+0x8], R2 ;  /* 0x00000802ff00b988 */ /* 0x0009e40008000808 */
.L_x_17:
[----:B------:R-:W-:Y:S05]  /*0940*/  BSYNC.RECONVERGENT B1 ;  /* 0x0000000000017941 */ /* 0x000fea0003800200 */
.L_x_12:
[----:B------:R-:W-:Y:S05]  /*0950*/  WARPSYNC.ALL ;  /* 0x0000000000007948 */ /* 0x000fea0003800000 */
[----:B------:R-:W-:Y:S01]  /*0960*/  NOP ;  /* 0x0000000000007918 */ /* 0x000fe20000000000 */
[----:B------:R-:W-:Y:S05]  /*0970*/  @P0 BRA `(.L_x_18) ;  /* 0x0000000000300947 */ /* 0x000fea0003800000 */
[----:B--234-:R-:W2:Y:S01]  /*0980*/  S2R R2, SR_LANEID ;  /* 0x0000000000027919 */ /* 0x01cea20000000000 */
[----:B------:R-:W-:Y:S05]  /*0990*/  WARPSYNC.ALL ;  /* 0x0000000000007948 */ /* 0x000fea0003800000 */
[----:B------:R-:W-:Y:S01]  /*09a0*/  NOP ;  /* 0x0000000000007918 */ /* 0x000fe20000000000 */
[----:B--2---:R-:W-:-:S05]  /*09b0*/  IMAD.SHL.U32 R5, R2, 0x4, RZ ;  /* 0x0000000402057824 */ /* 0x004fca00078e00ff */
[----:B------:R-:W2:Y:S01]  /*09c0*/  LDS R7, [R5+UR8] ;  /* 0x0000000805077984 */ /* 0x000ea20008000800 */
[----:B------:R-:W-:-:S05]  /*09d0*/  IADD3 R2, P1, PT, R5, UR24, RZ ;  /* 0x0000001805027c10 */ /* 0x000fca000ff3e0ff */
[----:B------:R-:W-:-:S05]  /*09e0*/  IMAD.X R3, RZ, RZ, UR25, P1 ;  /* 0x00000019ff037e24 */ /* 0x000fca00088e06ff */
[----:B--2---:R5:W2:Y:S01]  /*09f0*/  ATOMG.E.EXCH.STRONG.GPU PT, RZ, [R2], R7 ;  /* 0x0000000702ff73a8 */ /* 0x004aa200041ee100 */
[----:B------:R-:W-:-:S04]  /*0a00*/  DEPBAR {5,4,3,2,1,0} ;  /* 0x0000003f0000791a */ /* 0x000fc80000000000 */
[----:B------:R-:W3:Y:S02]  /*0a10*/  CCTL.E.C.LDCU.IV.DEEP [UR24] ;  /* 0x0000000018007540 */ /* 0x000ee40009c08000 */
[----:B---3--:R5:W-:Y:S01]  /*0a20*/  UTMACCTL.IV [UR24] ;  /* 0x00000000180079b9 */ /* 0x008be20008000000 */
[----:B------:R-:W-:Y:S01]  /*0a30*/  NOP ;  /* 0x0000000000007918 */ /* 0x000fe20000000000 */
.L_x_18:
[----:B------:R-:W-:Y:S05]  /*0a40*/  @P0 BRA `(.L_x_19) ;  /* 0x00000000000c0947 */ /* 0x000fea0003800000 */
[----:B------:R0:W-:Y:S01]  /*0a50*/  UTMACMDFLUSH ;  /* 0x00000000000079b7 */ /* 0x0001e20000000000 */
[----:B------:R-:W-:Y:S05]  /*0a60*/  @P0 BRA `(.L_x_19) ;  /* 0x0000000000040947 */ /* 0x000fea0003800000 */
[----:B------:R-:W-:-:S04]  /*0a70*/  DEPBAR.LE SB0, 0x0 ;  /* 0x000080000000791a */ /* 0x000fc80000000000 */
.L_x_19:
[----:B------:R-:W-:Y:S05]  /*0a80*/  WARPSYNC.ALL ;  /* 0x0000000000007948 */ /* 0x000fea0003800000 */
[----:B------:R-:W-:Y:S01]  /*0a90*/  NOP ;  /* 0x0000000000007918 */ /* 0x000fe20000000000 */
[----:B--2---:R-:W-:Y:S06]  /*0aa0*/  BAR.SYNC.DEFER_BLOCKING 0x0 ;  /* 0x0000000000007b1d */ /* 0x004fec0000010000 */
[----:B------:R-:W-:Y:S02]  /*0ab0*/  BSSY.RECONVERGENT B1, `(.L_x_20) ;  /* 0x000000b000017945 */ /* 0x000fe40003800200 */
[----:B------:R-:W-:Y:S06]  /*0ac0*/  BAR.SYNC.DEFER_BLOCKING 0x0 ;  /* 0x0000000000007b1d */ /* 0x000fec0000010000 */
[----:B------:R2:W-:Y:S01]  /*0ad0*/  @!P0 STS [R11], RZ ;  /* 0x000000ff0b008388 */ /* 0x0005e20000000800 */
[----:B------:R-:W-:Y:S01]  /*0ae0*/  NOP ;  /* 0x0000000000007918 */ /* 0x000fe20000000000 */
[----:B------:R-:W-:Y:S05]  /*0af0*/  @P3 BRA `(.L_x_21) ;  /* 0x0000000000183947 */ /* 0x000fea0003800000 */
[----:B---345:R-:W3:Y:S01]  /*0b00*/  LDS R2, [UR8+0x8] ;  /* 0x00000808ff027984 */ /* 0x038ee20008000800 */
[----:B------:R-:W4:Y:S01]  /*0b10*/  LDC.64 R6, c[0x0][0x388] ;  /* 0x0000e200ff067b82 */ /* 0x000f220000000a00 */
[----:B------:R-:W-:Y:S02]  /*0b20*/  IMAD.MOV.U32 R3, RZ, RZ, 0x70 ;  /* 0x00000070ff037424 */ /* 0x000fe400078e00ff */
[----:B----4-:R4:W-:Y:S03]  /*0b30*/  STS.64 [UR8], R6 ;  /* 0x00000006ff007988 */ /* 0x0109e60008000a08 */
[----:B---3--:R-:W-:-:S05]  /*0b40*/  LOP3.LUT R2, R2, 0x10, R3, 0xd8, !PT ;  /* 0x0000001002027812 */ /* 0x008fca00078ed803 */
[----:B------:R4:W-:Y:S02]  /*0b50*/  STS [UR8+0x8], R2 ;  /* 0x00000802ff007988 */ /* 0x0009e40008000808 */
.L_x_21:
[----:B-----5:R-:W-:Y:S05]  /*0b60*/  BSYNC.RECONVERGENT B1 ;  /* 0x0000000000017941 */ /* 0x020fea0003800200 */
.L_x_20:
[----:B------:R-:W-:Y:S04]  /*0b70*/  BSSY.RECONVERGENT B2, `(.L_x_22) ;  /* 0x000000f000027945 */ /* 0x000fe80003800200 */
[----:B------:R-:W-:Y:S04]  /*0b80*/  BSSY.RELIABLE B1, `(.L_x_23) ;  /* 0x000000c000017945 */ /* 0x000fe80003800100 */
[----:B------:R-:W-:Y:S05]  /*0b90*/  @P3 BRA `(.L_x_24) ;  /* 0x0000000000283947 */ /* 0x000fea0003800000 */
[----:B---34-:R-:W3:Y:S01]  /*0ba0*/  LDS R2, [UR8+0x34] ;  /* 0x00003408ff027984 */ /* 0x018ee20008000800 */
[----:B------:R-:W-:Y:S01]  /*0bb0*/  IMAD.MOV.U32 R3, RZ, RZ, 0x3f000000 ;  /* 0x3f000000ff037424 */ /* 0x000fe200078e00ff */
[----:B------:R-:W-:Y:S05]  /*0bc0*/  @P3 BREAK.RELIABLE B1 ;  /* 0x0000000000013942 */ /* 0x000fea0003800100 */
[----:B---3--:R-:W-:-:S05]  /*0bd0*/  LOP3.LUT R2, R2, 0xff000000, R3, 0xb8, !PT ;  /* 0xff00000002027812 */ /* 0x008fca00078eb803 */
[----:B------:R3:W-:Y:S01]  /*0be0*/  STS [UR8+0x34], R2 ;  /* 0x00003402ff007988 */ /* 0x0007e20008000808 */
[----:B------:R-:W-:Y:S05]  /*0bf0*/  @P3 BRA `(.L_x_25) ;  /* 0x0000000000183947 */ /* 0x000fea0003800000 */
[----:B---3--:R-:W3:Y:S01]  /*0c00*/  LDS R2, [UR8+0x38] ;  /* 0x00003808ff027984 */ /* 0x008ee20008000800 */
[----:B------:R-:W-:-:S05]  /*0c10*/  IMAD.MOV.U32 R3, RZ, RZ, 0xff ;  /* 0x000000ffff037424 */ /* 0x000fca00078e00ff */
[----:B---3--:R-:W-:-:S05]  /*0c20*/  LOP3.LUT R2, R2, 0xff, R3, 0xb8, !PT ;  /* 0x000000ff02027812 */ /* 0x008fca00078eb803 */
[----:B------:R5:W-:Y:S02]  /*0c30*/  STS [UR8+0x38], R2 ;  /* 0x00003802ff007988 */ /* 0x000be40008000808 */
.L_x_24:
[----:B------:R-:W-:Y:S05]  /*0c40*/  BSYNC.RELIABLE B1 ;  /* 0x0000000000017941 */ /* 0x000fea0003800100 */
.L_x_23:
[----:B------:R2:W-:Y:S02]  /*0c50*/  @!P3 STS [UR8+0x20], R12 ;  /* 0x0000200cff00b988 */ /* 0x0005e40008000808 */
.L_x_25:
[----:B------:R-:W-:Y:S05]  /*0c60*/  BSYNC.RECONVERGENT B2 ;  /* 0x0000000000027941 */ /* 0x000fea0003800200 */
.L_x_22:
[----:B------:R-:W-:Y:S05]  /*0c70*/  WARPSYNC.ALL ;  /* 0x0000000000007948 */ /* 0x000fea0003800000 */
[----:B------:R-:W-:Y:S01]  /*0c80*/  NOP ;  /* 0x0000000000007918 */ /* 0x000fe20000000000 */
[----:B------:R-:W2:Y:S01]  /*0c90*/  LDC R5, c[0x0][0x39c] ;  /* 0x0000e700ff057b82 */ /* 0x000ea20000000800 */
[----:B------:R-:W-:Y:S01]  /*0ca0*/  BSSY.RECONVERGENT B2, `(.L_x_26) ;  /* 0x0000010000027945 */ /* 0x000fe20003800200 */
[----:B--2---:R-:W-:-:S05]  /*0cb0*/  VIADD R5, R5, 0xffffffff ;  /* 0xffffffff05057836 */ /* 0x004fca0000000000 */
[----:B------:R2:W-:Y:S01]  /*0cc0*/  @!P3 STS [UR8+0x24], R5 ;  /* 0x00002405ff00b988 */ /* 0x0005e20008000808 */
[----:B------:R-:W-:Y:S05]  /*0cd0*/  @P3 BRA `(.L_x_27) ;  /* 0x0000000000303947 */ /* 0x000fea0003800000 */
[----:B------:R-:W2:Y:S01]  /*0ce0*/  LDS R3, [UR8+0x34] ;  /* 0x00003408ff037984 */ /* 0x000ea20008000800 */
[----:B----4-:R-:W4:Y:S03]  /*0cf0*/  LDC.64 R6, c[0x0][0x3b0] ;  /* 0x0000ec00ff067b82 */ /* 0x010f260000000a00 */
[----:B---3-5:R-:W3:Y:S01]  /*0d00*/  LDS R2, [UR8+0x1c] ;  /* 0x00001c08ff027984 */ /* 0x028ee20008000800 */
        /* <DEDUP_REMOVED lines=9> */
.L_x_27:
[----:B------:R-:W-:Y:S05]  /*0da0*/  BSYNC.RECONVERGENT B2 ;  /* 0x0000000000027941 */ /* 0x000fea0003800200 */
.L_x_26:
[----:B------:R-:W-:Y:S04]  /*0db0*/  BSSY.RECONVERGENT B3, `(.L_x_28) ;  /* 0x000001a000037945 */ /* 0x000fe80003800200 */
[----:B------:R-:W-:Y:S04]  /*0dc0*/  BSSY.RELIABLE B2, `(.L_x_29) ;  /* 0x0000015000027945 */ /* 0x000fe80003800100 */
[----:B------:R-:W-:Y:S05]  /*0dd0*/  @P3 BRA `(.L_x_30) ;  /* 0x0000000000203947 */ /* 0x000fea0003800000 */
[----:B---345:R-:W3:Y:S02]  /*0de0*/  LDS R2, [UR8+0x34] ;  /* 0x00003408ff027984 */ /* 0x038ee40008000800 */
[----:B---3--:R-:W-:-:S05]  /*0df0*/  LOP3.LUT R2, R2, 0x38, RZ, 0xb8, !PT ;  /* 0x0000003802027812 */ /* 0x008fca00078eb8ff */
[----:B------:R3:W-:Y:S01]  /*0e00*/  STS [UR8+0x34], R2 ;  /* 0x00003402ff007988 */ /* 0x0007e20008000808 */
[----:B------:R-:W-:Y:S05]  /*0e10*/  @P3 BRA `(.L_x_31) ;  /* 0x0000000000203947 */ /* 0x000fea0003800000 */
[----:B---3--:R-:W3:Y:S01]  /*0e20*/  LDS R2, [UR8+0x8] ;  /* 0x00000808ff027984 */ /* 0x008ee20008000800 */
[----:B------:R-:W-:-:S05]  /*0e30*/  IMAD.MOV.U32 R3, RZ, RZ, 0x780 ;  /* 0x00000780ff037424 */ /* 0x000fca00078e00ff */
[----:B---3--:R-:W-:-:S05]  /*0e40*/  LOP3.LUT R2, R2, 0x500, R3, 0xd8, !PT ;  /* 0x0000050002027812 */ /* 0x008fca00078ed803 */
[----:B------:R3:W-:Y:S02]  /*0e50*/  STS [UR8+0x8], R2 ;  /* 0x00000802ff007988 */ /* 0x0007e40008000808 */
.L_x_30:
[----:B------:R-:W-:Y:S05]  /*0e60*/  @P3 BRA `(.L_x_32) ;  /* 0x0000000000283947 */ /* 0x000fea0003800000 */
[----:B---345:R-:W3:Y:S02]  /*0e70*/  LDS R2, [UR8+0x8] ;  /* 0x00000808ff027984 */ /* 0x038ee40008000800 */
[----:B---3--:R-:W-:-:S05]  /*0e80*/  LOP3.LUT R2, R2, 0x1800, RZ, 0xb8, !PT ;  /* 0x0000180002027812 */ /* 0x008fca00078eb8ff */
[----:B------:R4:W-:Y:S02]  /*0e90*/  STS [UR8+0x8], R2 ;  /* 0x00000802ff007988 */ /* 0x0009e40008000808 */
.L_x_31:
[----:B------:R-:W-:Y:S05]  /*0ea0*/  @P3 BREAK.RELIABLE B2 ;  /* 0x0000000000023942 */ /* 0x000fea0003800100 */
[----:B------:R-:W-:Y:S05]  /*0eb0*/  @P3 BRA `(.L_x_33) ;  /* 0x0000000000243947 */ /* 0x000fea0003800000 */
[----:B---34-:R-:W3:Y:S01]  /*0ec0*/  LDS R2, [UR8+0x8] ;  /* 0x00000808ff027984 */ /* 0x018ee20008000800 */
[----:B------:R-:W-:-:S05]  /*0ed0*/  IMAD.MOV.U32 R3, RZ, RZ, 0x6000 ;  /* 0x00006000ff037424 */ /* 0x000fca00078e00ff */
[----:B---3--:R-:W-:-:S04]  /*0ee0*/  LOP3.LUT R2, R2, 0x6000, R3, 0xd8, !PT ;  /* 0x0000600002027812 */ /* 0x008fc800078ed803 */
[----:B------:R-:W-:-:S05]  /*0ef0*/  LOP3.LUT R2, R2, 0x400000, RZ, 0xb8, !PT ;  /* 0x0040000002027812 */ /* 0x000fca00078eb8ff */
[----:B------:R3:W-:Y:S02]  /*0f00*/  STS [UR8+0x8], R2 ;  /* 0x00000802ff007988 */ /* 0x0007e40008000808 */
.L_x_32:
[----:B------:R-:W-:Y:S05]  /*0f10*/  BSYNC.RELIABLE B2 ;  /* 0x0000000000027941 */ /* 0x000fea0003800100 */
.L_x_29:
[----:B---345:R-:W3:Y:S02]  /*0f20*/  @!P3 LDS R2, [UR8+0x8] ;  /* 0x00000808ff02b984 */ /* 0x038ee40008000800 */
[----:B---3--:R-:W-:-:S05]  /*0f30*/  @!P3 LOP3.LUT R2, R2, 0x8000, RZ, 0xb8, !PT ;  /* 0x000080000202b812 */ /* 0x008fca00078eb8ff */
[----:B------:R5:W-:Y:S02]  /*0f40*/  @!P3 STS [UR8+0x8], R2 ;  /* 0x00000802ff00b988 */ /* 0x000be40008000808 */
.L_x_33:
[----:B------:R-:W-:Y:S05]  /*0f50*/  BSYNC.RECONVERGENT B3 ;  /* 0x0000000000037941 */ /* 0x000fea0003800200 */
.L_x_28:
[----:B------:R-:W-:Y:S05]  /*0f60*/  WARPSYNC.ALL ;  /* 0x0000000000007948 */ /* 0x000fea0003800000 */
[----:B------:R-:W-:Y:S01]  /*0f70*/  NOP ;  /* 0x0000000000007918 */ /* 0x000fe20000000000 */
[----:B------:R-:W-:-:S04]  /*0f80*/  UIADD3 UR5, UPT, UPT, UR4, 0x80, URZ ;  /* 0x0000008004057890 */ /* 0x000fc8000fffe0ff */
[----:B------:R-:W-:-:S04]  /*0f90*/  UIADD3 UR26, UP0, UPT, UR5, UR20, URZ ;  /* 0x00000014051a7290 */ /* 0x000fc8000ff1e0ff */
[----:B------:R-:W-:Y:S01]  /*0fa0*/  ULEA.HI.X.SX32 UR27, UR5, UR21, 0x1, UP0 ;  /* 0x00000015051b7291 */ /* 0x000fe200080f0eff */
[----:B------:R-:W-:Y:S11]  /*0fb0*/  @P0 BRA `(.L_x_34) ;  /* 0x0000000000300947 */ /* 0x000ff60003800000 */
[----:B---345:R-:W3:Y:S01]  /*0fc0*/  S2R R2, SR_LANEID ;  /* 0x0000000000027919 */ /* 0x038ee20000000000 */
[----:B------:R-:W-:Y:S05]  /*0fd0*/  WARPSYNC.ALL ;  /* 0x0000000000007948 */ /* 0x000fea0003800000 */
[----:B------:R-:W-:Y:S01]  /*0fe0*/  NOP ;  /* 0x0000000000007918 */ /* 0x000fe20000000000 */
[----:B---3--:R-:W-:-:S05]  /*0ff0*/  IMAD.SHL.U32 R6, R2, 0x4, RZ ;  /* 0x0000000402067824 */ /* 0x008fca00078e00ff */
[----:B------:R-:W3:Y:S01]  /*1000*/  LDS R7, [R6+UR8] ;  /* 0x0000000806077984 */ /* 0x000ee20008000800 */
[----:B------:R-:W-:-:S05]  /*1010*/  IADD3 R2, P1, PT, R6, UR26, RZ ;  /* 0x0000001a06027c10 */ /* 0x000fca000ff3e0ff */
[----:B------:R-:W-:-:S05]  /*1020*/  IMAD.X R3, RZ, RZ, UR27, P1 ;  /* 0x0000001bff037e24 */ /* 0x000fca00088e06ff */
[----:B---3--:R3:W4:Y:S01]  /*1030*/  ATOMG.E.EXCH.STRONG.GPU PT, RZ, [R2], R7 ;  /* 0x0000000702ff73a8 */ /* 0x00872200041ee100 */
[----:B------:R-:W-:-:S04]  /*1040*/  DEPBAR {5,4,3,2,1,0} ;  /* 0x0000003f0000791a */ /* 0x000fc80000000000 */
[----:B------:R-:W5:Y:S02]  /*1050*/  CCTL.E.C.LDCU.IV.DEEP [UR26] ;  /* 0x000000001a007540 */ /* 0x000f640009c08000 */
[----:B-----5:R3:W-:Y:S01]  /*1060*/  UTMACCTL.IV [UR26] ;  /* 0x000000001a0079b9 */ /* 0x0207e20008000000 */
[----:B------:R-:W-:Y:S01]  /*1070*/  NOP ;  /* 0x0000000000007918 */ /* 0x000fe20000000000 */
.L_x_34:
[----:B------:R-:W-:Y:S05]  /*1080*/  @P0 BRA `(.L_x_35) ;  /* 0x00000000000c0947 */ /* 0x000fea0003800000 */
[----:B------:R0:W-:Y:S01]  /*1090*/  UTMACMDFLUSH ;  /* 0x00000000000079b7 */ /* 0x0001e20000000000 */
[----:B------:R-:W-:Y:S05]  /*10a0*/  @P0 BRA `(.L_x_35) ;  /* 0x0000000000040947 */ /* 0x000fea0003800000 */
[----:B------:R-:W-:-:S04]  /*10b0*/  DEPBAR.LE SB0, 0x0 ;  /* 0x000080000000791a */ /* 0x000fc80000000000 */
.L_x_35:
[----:B------:R-:W-:Y:S05]  /*10c0*/  WARPSYNC.ALL ;  /* 0x0000000000007948 */ /* 0x000fea0003800000 */
[----:B------:R-:W-:Y:S01]  /*10d0*/  NOP ;  /* 0x0000000000007918 */ /* 0x000fe20000000000 */
[----:B----4-:R-:W-:Y:S06]  /*10e0*/  BAR.SYNC.DEFER_BLOCKING 0x0 ;  /* 0x0000000000007b1d */ /* 0x010fec0000010000 */
[----:B------:R-:W-:Y:S02]  /*10f0*/  BSSY.RECONVERGENT B3, `(.L_x_36) ;  /* 0x000000b000037945 */ /* 0x000fe40003800200 */
[----:B------:R-:W-:Y:S06]  /*1100*/  BAR.SYNC.DEFER_BLOCKING 0x0 ;  /* 0x0000000000007b1d */ /* 0x000fec0000010000 */
[----:B------:R4:W-:Y:S01]  /*1110*/  @!P0 STS [R11], RZ ;  /* 0x000000ff0b008388 */ /* 0x0009e20000000800 */
[----:B------:R-:W-:Y:S01]  /*1120*/  NOP ;  /* 0x0000000000007918 */ /* 0x000fe20000000000 */
[----:B------:R-:W-:Y:S05]  /*1130*/  @P3 BRA `(.L_x_37) ;  /* 0x0000000000183947 */ /* 0x000fea0003800000 */
[----:B---3-5:R-:W3:Y:S01]  /*1140*/  LDS R2, [UR8+0x8] ;  /* 0x00000808ff027984 */ /* 0x028ee20008000800 */
[----:B------:R-:W5:Y:S01]  /*1150*/  LDC.64 R6, c[0x0][0x390] ;  /* 0x0000e400ff067b82 */ /* 0x000f620000000a00 */
[----:B------:R-:W-:Y:S02]  /*1160*/  IMAD.MOV.U32 R3, RZ, RZ, 0x70 ;  /* 0x00000070ff037424 */ /* 0x000fe400078e00ff */
[----:B-----5:R5:W-:Y:S03]  /*1170*/  STS.64 [UR8], R6 ;  /* 0x00000006ff007988 */ /* 0x020be60008000a08 */
[----:B---3--:R-:W-:-:S05]  /*1180*/  LOP3.LUT R2, R2, 0x10, R3, 0xd8, !PT ;  /* 0x0000001002027812 */ /* 0x008fca00078ed803 */
[----:B------:R5:W-:Y:S02]  /*1190*/  STS [UR8+0x8], R2 ;  /* 0x00000802ff007988 */ /* 0x000be40008000808 */
.L_x_37:
[----:B---3--:R-:W-:Y:S05]  /*11a0*/  BSYNC.RECONVERGENT B3 ;  /* 0x0000000000037941 */ /* 0x008fea0003800200 */
.L_x_36:
[----:B------:R-:W-:Y:S04]  /*11b0*/  BSSY.RECONVERGENT B4, `(.L_x_38) ;  /* 0x0000011000047945 */ /* 0x000fe80003800200 */
[----:B------:R-:W-:Y:S04]  /*11c0*/  BSSY.RELIABLE B3, `(.L_x_39) ;  /* 0x000000e000037945 */ /* 0x000fe80003800100 */
[----:B------:R-:W-:Y:S05]  /*11d0*/  @P3 BRA `(.L_x_40) ;  /* 0x0000000000243947 */ /* 0x000fea0003800000 */
[----:B-----5:R-:W3:Y:S01]  /*11e0*/  LDS R2, [UR8+0x34] ;  /* 0x00003408ff027984 */ /* 0x020ee20008000800 */
[----:B------:R-:W-:-:S05]  /*11f0*/  IMAD.MOV.U32 R3, RZ, RZ, 0x3f000000 ;  /* 0x3f000000ff037424 */ /* 0x000fca00078e00ff */
[----:B---3--:R-:W-:-:S05]  /*1200*/  LOP3.LUT R2, R2, 0xff000000, R3, 0xb8, !PT ;  /* 0xff00000002027812 */ /* 0x008fca00078eb803 */
[----:B------:R3:W-:Y:S01]  /*1210*/  STS [UR8+0x34], R2 ;  /* 0x00003402ff007988 */ /* 0x0007e20008000808 */
[----:B------:R-:W-:Y:S05]  /*1220*/  @P3 BRA `(.L_x_41) ;  /* 0x00000000001c3947 */ /* 0x000fea0003800000 */
[----:B---3--:R-:W3:Y:S01]  /*1230*/  LDS R2, [UR8+0x38] ;  /* 0x00003808ff027984 */ /* 0x008ee20008000800 */
[----:B------:R-:W-:-:S05]  /*1240*/  IMAD.MOV.U32 R3, RZ, RZ, 0x3f ;  /* 0x0000003fff037424 */ /* 0x000fca00078e00ff */
[----:B---3--:R-:W-:-:S05]  /*1250*/  LOP3.LUT R2, R2, 0xff, R3, 0xb8, !PT ;  /* 0x000000ff02027812 */ /* 0x008fca00078eb803 */
[----:B------:R3:W-:Y:S02]  /*1260*/  STS [UR8+0x38], R2 ;  /* 0x00003802ff007988 */ /* 0x0007e40008000808 */
.L_x_40:
[----:B------:R-:W-:Y:S05]  /*1270*/  @P3 BREAK.RELIABLE B3 ;  /* 0x0000000000033942 */ /* 0x000fea0003800100 */
[----:B------:R-:W-:Y:S05]  /*1280*/  @P3 BRA `(.L_x_42) ;  /* 0x00000000000c3947 */ /* 0x000fea0003800000 */
[----:B------:R2:W-:Y:S02]  /*1290*/  STS [UR8+0x20], R5 ;  /* 0x00002005ff007988 */ /* 0x0005e40008000808 */
.L_x_41:
[----:B------:R-:W-:Y:S05]  /*12a0*/  BSYNC.RELIABLE B3 ;  /* 0x0000000000037941 */ /* 0x000fea0003800100 */
.L_x_39:
[----:B------:R2:W-:Y:S02]  /*12b0*/  @!P3 STS [UR8+0x24], R4 ;  /* 0x00002404ff00b988 */ /* 0x0005e40008000808 */
.L_x_42:
[----:B------:R-:W-:Y:S05]  /*12c0*/  BSYNC.RECONVERGENT B4 ;  /* 0x0000000000047941 */ /* 0x000fea0003800200 */
.L_x_38:
[----:B------:R-:W-:Y:S05]  /*12d0*/  WARPSYNC.ALL ;  /* 0x0000000000007948 */ /* 0x000fea0003800000 */
[----:B------:R-:W-:Y:S01]  /*12e0*/  NOP ;  /* 0x0000000000007918 */ /* 0x000fe20000000000 */
[----:B------:R-:W-:Y:S04]  /*12f0*/  BSSY.RECONVERGENT B4, `(.L_x_43) ;  /* 0x000000e000047945 */ /* 0x000fe80003800200 */
[----:B------:R-:W-:Y:S05]  /*1300*/  @P3 BRA `(.L_x_44) ;  /* 0x0000000000303947 */ /* 0x000fea0003800000 */
[----:B------:R-:W2:Y:S02]  /*1310*/  LDS R3, [UR8+0x34] ;  /* 0x00003408ff037984 */ /* 0x000ea40008000800 */
[----:B--2---:R-:W2:Y:S02]  /*1320*/  LDC.64 R4, c[0x0][0x3b8] ;  /* 0x0000ee00ff047b82 */ /* 0x004ea40000000a00 */
[----:B---3-5:R-:W3:Y:S01]  /*1330*/  LDS R2, [UR8+0x1c] ;  /* 0x00001c08ff027984 */ /* 0x028ee20008000800 */
[C---:B--2---:R-:W-:Y:S01]  /*1340*/  SHF.L.U64.HI R5, R4.reuse, 0x1, R5 ;  /* 0x0000000104057819 */ /* 0x044fe20000010205 */
[----:B------:R-:W-:-:S03]  /*1350*/  IMAD.SHL.U32 R4, R4, 0x2, RZ ;  /* 0x0000000204047824 */ /* 0x000fc600078e00ff */
[--C-:B------:R-:W-:Y:S02]  /*1360*/  SHF.R.U32.HI R7, RZ, 0x4, R5.reuse ;  /* 0x00000004ff077819 */ /* 0x100fe40000011605 */
[----:B------:R-:W-:-:S05]  /*1370*/  SHF.R.U64 R4, R4, 0x4, R5 ;  /* 0x0000000404047819 */ /* 0x000fca0000001205 */
[----:B------:R2:W-:Y:S01]  /*1380*/  STS [UR8+0xc], R4 ;  /* 0x00000c04ff007988 */ /* 0x0005e20008000808 */
[----:B------:R-:W-:Y:S02]  /*1390*/  LOP3.LUT R3, R3, 0x7, RZ, 0xb8, !PT ;  /* 0x0000000703037812 */ /* 0x000fe400078eb8ff */
[----:B---3--:R-:W-:-:S03]  /*13a0*/  LOP3.LUT R2, R2, 0xf, R7, 0xb8, !PT ;  /* 0x0000000f02027812 */ /* 0x008fc600078eb807 */
[----:B------:R2:W-:Y:S04]  /*13b0*/  STS [UR8+0x34], R3 ;  /* 0x00003403ff007988 */ /* 0x0005e80008000808 */
[----:B------:R2:W-:Y:S02]  /*13c0*/  STS [UR8+0x1c], R2 ;  /* 0x00001c02ff007988 */ /* 0x0005e40008000808 */
.L_x_44:
[----:B------:R-:W-:Y:S05]  /*13d0*/  BSYNC.RECONVERGENT B4 ;  /* 0x0000000000047941 */ /* 0x000fea0003800200 */
.L_x_43:
[----:B------:R-:W-:Y:S04]  /*13e0*/  BSSY.RECONVERGENT B5, `(.L_x_45) ;  /* 0x000001a000057945 */ /* 0x000fe80003800200 */
[----:B------:R-:W-:Y:S04]  /*13f0*/  BSSY.RELIABLE B4, `(.L_x_46) ;  /* 0x0000015000047945 */ /* 0x000fe80003800100 */
[----:B------:R-:W-:Y:S05]  /*1400*/  @P3 BRA `(.L_x_47) ;  /* 0x0000000000203947 */ /* 0x000fea0003800000 */
[----:B--23-5:R-:W2:Y:S02]  /*1410*/  LDS R2, [UR8+0x34] ;  /* 0x00003408ff027984 */ /* 0x02cea40008000800 */
[----:B--2---:R-:W-:-:S05]  /*1420*/  LOP3.LUT R2, R2, 0x38, RZ, 0xb8, !PT ;  /* 0x0000003802027812 */ /* 0x004fca00078eb8ff */
[----:B------:R2:W-:Y:S01]  /*1430*/  STS [UR8+0x34], R2 ;  /* 0x00003402ff007988 */ /* 0x0005e20008000808 */
[----:B------:R-:W-:Y:S05]  /*1440*/  @P3 BRA `(.L_x_48) ;  /* 0x0000000000203947 */ /* 0x000fea0003800000 */
[----:B--2---:R-:W2:Y:S01]  /*1450*/  LDS R2, [UR8+0x8] ;  /* 0x00000808ff027984 */ /* 0x004ea20008000800 */
[----:B------:R-:W-:-:S05]  /*1460*/  IMAD.MOV.U32 R3, RZ, RZ, 0x780 ;  /* 0x00000780ff037424 */ /* 0x000fca00078e00ff */
[----:B--2---:R-:W-:-:S05]  /*1470*/  LOP3.LUT R2, R2, 0x500, R3, 0xd8, !PT ;  /* 0x0000050002027812 */ /* 0x004fca00078ed803 */
[----:B------:R2:W-:Y:S02]  /*1480*/  STS [UR8+0x8], R2 ;  /* 0x00000802ff007988 */ /* 0x0005e40008000808 */
.L_x_47:
[----:B------:R-:W-:Y:S05]  /*1490*/  @P3 BRA `(.L_x_49) ;  /* 0x0000000000283947 */ /* 0x000fea0003800000 */
[----:B--23-5:R-:W2:Y:S02]  /*14a0*/  LDS R2, [UR8+0x8] ;  /* 0x00000808ff027984 */ /* 0x02cea40008000800 */
[----:B--2---:R-:W-:-:S05]  /*14b0*/  LOP3.LUT R2, R2, 0x1800, RZ, 0xb8, !PT ;  /* 0x0000180002027812 */ /* 0x004fca00078eb8ff */
[----:B------:R3:W-:Y:S02]  /*14c0*/  STS [UR8+0x8], R2 ;  /* 0x00000802ff007988 */ /* 0x0007e40008000808 */
.L_x_48:
[----:B------:R-:W-:Y:S05]  /*14d0*/  @P3 BREAK.RELIABLE B4 ;  /* 0x0000000000043942 */ /* 0x000fea0003800100 */
[----:B------:R-:W-:Y:S05]  /*14e0*/  @P3 BRA `(.L_x_50) ;  /* 0x0000000000243947 */ /* 0x000fea0003800000 */
[----:B--23--:R-:W2:Y:S01]  /*14f0*/  LDS R2, [UR8+0x8] ;  /* 0x00000808ff027984 */ /* 0x00cea20008000800 */
[----:B------:R-:W-:-:S05]  /*1500*/  IMAD.MOV.U32 R3, RZ, RZ, 0x6000 ;  /* 0x00006000ff037424 */ /* 0x000fca00078e00ff */
[----:B--2---:R-:W-:-:S04]  /*1510*/  LOP3.LUT R2, R2, 0x6000, R3, 0xd8, !PT ;  /* 0x0000600002027812 */ /* 0x004fc800078ed803 */
[----:B------:R-:W-:-:S05]  /*1520*/  LOP3.LUT R2, R2, 0x400000, RZ, 0xb8, !PT ;  /* 0x0040000002027812 */ /* 0x000fca00078eb8ff */
[----:B------:R2:W-:Y:S02]  /*1530*/  STS [UR8+0x8], R2 ;  /* 0x00000802ff007988 */ /* 0x0005e40008000808 */
.L_x_49:
[----:B------:R-:W-:Y:S05]  /*1540*/  BSYNC.RELIABLE B4 ;  /* 0x0000000000047941 */ /* 0x000fea0003800100 */
.L_x_46:
[----:B--23-5:R-:W2:Y:S02]  /*1550*/  @!P3 LDS R2, [UR8+0x8] ;  /* 0x00000808ff02b984 */ /* 0x02cea40008000800 */
[----:B--2---:R-:W-:-:S05]  /*1560*/  @!P3 LOP3.LUT R2, R2, 0x8000, RZ, 0xb8, !PT ;  /* 0x000080000202b812 */ /* 0x004fca00078eb8ff */
[----:B------:R5:W-:Y:S02]  /*1570*/  @!P3 STS [UR8+0x8], R2 ;  /* 0x00000802ff00b988 */ /* 0x000be40008000808 */
.L_x_50:
[----:B------:R-:W-:Y:S05]  /*1580*/  BSYNC.RECONVERGENT B5 ;  /* 0x0000000000057941 */ /* 0x000fea0003800200 */
.L_x_45:
[----:B------:R-:W-:Y:S05]  /*1590*/  WARPSYNC.ALL ;  /* 0x0000000000007948 */ /* 0x000fea0003800000 */
[----:B------:R-:W-:Y:S01]  /*15a0*/  NOP ;  /* 0x0000000000007918 */ /* 0x000fe20000000000 */
[----:B------:R-:W-:-:S04]  /*15b0*/  UIADD3 UR4, UPT, UPT, UR4, 0x100, URZ ;  /* 0x0000010004047890 */ /* 0x000fc8000fffe0ff */
[----:B------:R-:W-:-:S04]  /*15c0*/  UIADD3 UR20, UP0, UPT, UR4, UR20, URZ ;  /* 0x0000001404147290 */ /* 0x000fc8000ff1e0ff */
[----:B------:R-:W-:Y:S01]  /*15d0*/  ULEA.HI.X.SX32 UR21, UR4, UR21, 0x1, UP0 ;  /* 0x0000001504157291 */ /* 0x000fe200080f0eff */
[----:B------:R-:W-:Y:S11]  /*15e0*/  @P0 BRA `(.L_x_51) ;  /* 0x0000000000300947 */ /* 0x000ff60003800000 */
[----:B--23-5:R-:W2:Y:S01]  /*15f0*/  S2R R2, SR_LANEID ;  /* 0x0000000000027919 */ /* 0x02cea20000000000 */
[----:B------:R-:W-:Y:S05]  /*1600*/  WARPSYNC.ALL ;  /* 0x0000000000007948 */ /* 0x000fea0003800000 */
[----:B------:R-:W-:Y:S01]  /*1610*/  NOP ;  /* 0x0000000000007918 */ /* 0x000fe20000000000 */
[----:B--2---:R-:W-:-:S05]  /*1620*/  IMAD.SHL.U32 R4, R2, 0x4, RZ ;  /* 0x0000000402047824 */ /* 0x004fca00078e00ff */
[----:B------:R-:W2:Y:S01]  /*1630*/  LDS R5, [R4+UR8] ;  /* 0x0000000804057984 */ /* 0x000ea20008000800 */
[----:B------:R-:W-:-:S05]  /*1640*/  IADD3 R2, P1, PT, R4, UR20, RZ ;  /* 0x0000001404027c10 */ /* 0x000fca000ff3e0ff */
[----:B------:R-:W-:-:S05]  /*1650*/  IMAD.X R3, RZ, RZ, UR21, P1 ;  /* 0x00000015ff037e24 */ /* 0x000fca00088e06ff */
[----:B--2---:R2:W3:Y:S01]  /*1660*/  ATOMG.E.EXCH.STRONG.GPU PT, RZ, [R2], R5 ;  /* 0x0000000502ff73a8 */ /* 0x0044e200041ee100 */
[----:B------:R-:W-:-:S04]  /*1670*/  DEPBAR {5,4,3,2,1,0} ;  /* 0x0000003f0000791a */ /* 0x000fc80000000000 */
[----:B------:R-:W5:Y:S02]  /*1680*/  CCTL.E.C.LDCU.IV.DEEP [UR20] ;  /* 0x0000000014007540 */ /* 0x000f640009c08000 */
[----:B-----5:R2:W-:Y:S01]  /*1690*/  UTMACCTL.IV [UR20] ;  /* 0x00000000140079b9 */ /* 0x0205e20008000000 */
[----:B------:R-:W-:Y:S01]  /*16a0*/  NOP ;  /* 0x0000000000007918 */ /* 0x000fe20000000000 */
.L_x_51:
[----:B------:R-:W-:Y:S05]  /*16b0*/  @P0 BRA `(.L_x_52) ;  /* 0x00000000000c0947 */ /* 0x000fea0003800000 */
[----:B------:R0:W-:Y:S01]  /*16c0*/  UTMACMDFLUSH ;  /* 0x00000000000079b7 */ /* 0x0001e20000000000 */
[----:B------:R-:W-:Y:S05]  /*16d0*/  @P0 BRA `(.L_x_52) ;  /* 0x0000000000040947 */ /* 0x000fea0003800000 */
[----:B------:R-:W-:-:S04]  /*16e0*/  DEPBAR.LE SB0, 0x0 ;  /* 0x000080000000791a */ /* 0x000fc80000000000 */
.L_x_52:
[----:B------:R-:W-:Y:S05]  /*16f0*/  WARPSYNC.ALL ;  /* 0x0000000000007948 */ /* 0x000fea0003800000 */
[----:B------:R-:W-:Y:S01]  /*1700*/  NOP ;  /* 0x0000000000007918 */ /* 0x000fe20000000000 */
[----:B---3--:R-:W-:Y:S01]  /*1710*/  BAR.SYNC.DEFER_BLOCKING 0x0 ;  /* 0x0000000000007b1d */ /* 0x008fe20000010000 */
[----:B--2--5:R-:W-:Y:S01]  /*1720*/  SHF.R.U32.HI R2, RZ, 0x5, R0 ;  /* 0x00000005ff027819 */ /* 0x024fe20000011600 */
[----:B------:R-:W-:Y:S01]  /*1730*/  UIADD3 UR12, UPT, UPT, UR8, 0x14010, URZ ;  /* 0x00014010080c7890 */ /* 0x000fe2000fffe0ff */
[----:B------:R-:W-:Y:S01]  /*1740*/  ISETP.GE.AND P0, PT, R13, 0x1, PT ;  /* 0x000000010d00780c */ /* 0x000fe20003f06270 */
[----:B------:R-:W-:Y:S01]  /*1750*/  USHF.L.U32 UR15, UR7, 0x6, URZ ;  /* 0x00000006070f7899 */ /* 0x000fe200080006ff */
[----:B------:R-:W-:Y:S01]  /*1760*/  R2UR UR22, R2 ;  /* 0x00000000021672ca */ /* 0x000fe200000e0000 */
[----:B------:R-:W-:Y:S01]  /*1770*/  VOTEU.ALL UP0, P3 ;  /* 0x0000000000ff7886 */ /* 0x000fe20001800000 */
[----:B------:R-:W-:Y:S01]  /*1780*/  UMOV UR4, 0x1 ;  /* 0x0000000100047882 */ /* 0x000fe20000000000 */
[----:B------:R-:W-:Y:S01]  /*1790*/  VOTEU.ALL UP1, P3 ;  /* 0x0000000000ff7886 */ /* 0x000fe20001820000 */
[----:B------:R-:W-:Y:S01]  /*17a0*/  USHF.L.U32 UR19, UR19, 0x8, URZ ;  /* 0x0000000813137899 */ /* 0x000fe200080006ff */
[----:B------:R-:W-:Y:S01]  /*17b0*/  BSSY.RECONVERGENT B5, `(.L_x_53) ;  /* 0x0000018000057945 */ /* 0x000fe20003800200 */
[----:B------:R-:W-:-:S04]  /*17c0*/  @!UP0 UIADD3 UR10, UPT, UPT, -UR4, 0x100000, URZ ;  /* 0x00100000040a8890 */ /* 0x000fc8000fffe1ff */
[----:B------:R-:W-:Y:S02]  /*17d0*/  @!UP0 USHF.L.U32 UR11, UR10, 0xb, URZ ;  /* 0x0000000b0a0b8899 */ /* 0x000fe400080006ff */
[----:B------:R-:W-:Y:S02]  /*17e0*/  @!UP0 USHF.L.U32 UR10, UR10, 0x1, URZ ;  /* 0x000000010a0a8899 */ /* 0x000fe400080006ff */
[----:B------:R-:W-:-:S04]  /*17f0*/  @!UP0 UIADD3 UR4, UPT, UPT, -UR4, 0x100000, URZ ;  /* 0x0010000004048890 */ /* 0x000fc8000fffe1ff */
[----:B------:R-:W-:Y:S02]  /*1800*/  @!UP0 USHF.L.U32 UR5, UR4, 0xb, URZ ;  /* 0x0000000b04058899 */ /* 0x000fe400080006ff */
[----:B------:R-:W-:Y:S01]  /*1810*/  @!UP0 USHF.L.U32 UR4, UR4, 0x1, URZ ;  /* 0x0000000104048899 */ /* 0x000fe200080006ff */
[----:B------:R-:W-:Y:S01]  /*1820*/  VOTEU.ALL UP0, P3 ;  /* 0x0000000000ff7886 */ /* 0x000fe20001800000 */
[----:B------:R-:W2:Y:S04]  /*1830*/  FENCE.VIEW.ASYNC.S ;  /* 0x00000000000073c6 */ /* 0x000ea80000000000 */
[----:B--2---:R2:W3:Y:S06]  /*1840*/  @!UP0 SYNCS.EXCH.64 URZ, [UR8+0x14000], UR10 ;  /* 0x0140000a08ff85b2 */ /* 0x0044ec0008000100 */
[----:B------:R2:W3:Y:S02]  /*1850*/  @!UP1 SYNCS.EXCH.64 URZ, [UR8+0x14010], UR4 ;  /* 0x0140100408ff95b2 */ /* 0x0004e40008000100 */
[----:B---3--:R-:W-:Y:S06]  /*1860*/  BAR.SYNC.DEFER_BLOCKING 0x0 ;  /* 0x0000000000007b1d */ /* 0x008fec0000010000 */
[----:B------:R-:W-:Y:S05]  /*1870*/  @P3 BRA `(.L_x_54) ;  /* 0x00000000002c3947 */ /* 0x000fea0003800000 */
[----:B--2---:R-:W-:Y:S02]  /*1880*/  UMOV UR4, 0x1 ;  /* 0x0000000100047882 */ /* 0x004fe40000000000 */
[----:B------:R-:W-:-:S04]  /*1890*/  UIADD3 UR10, UPT, UPT, -UR4, 0x100000, URZ ;  /* 0x00100000040a7890 */ /* 0x000fc8000fffe1ff */
[----:B------:R-:W-:Y:S02]  /*18a0*/  USHF.L.U32 UR11, UR10, 0xb, URZ ;  /* 0x0000000b0a0b7899 */ /* 0x000fe400080006ff */
[----:B------:R-:W-:Y:S02]  /*18b0*/  USHF.L.U32 UR10, UR10, 0x1, URZ ;  /* 0x000000010a0a7899 */ /* 0x000fe400080006ff */
[----:B------:R-:W-:-:S04]  /*18c0*/  UIADD3 UR4, UPT, UPT, -UR4, 0x100000, URZ ;  /* 0x0010000004047890 */ /* 0x000fc8000fffe1ff */
[----:B------:R-:W-:Y:S02]  /*18d0*/  USHF.L.U32 UR5, UR4, 0xb, URZ ;  /* 0x0000000b04057899 */ /* 0x000fe400080006ff */
[----:B------:R-:W-:Y:S01]  /*18e0*/  USHF.L.U32 UR4, UR4, 0x1, URZ ;  /* 0x0000000104047899 */ /* 0x000fe200080006ff */
[----:B------:R-:W2:Y:S03]  /*18f0*/  FENCE.VIEW.ASYNC.S ;  /* 0x00000000000073c6 */ /* 0x000ea60000000000 */
[----:B--2---:R3:W5:Y:S08]  /*1900*/  SYNCS.EXCH.64 URZ, [UR8+0x14008], UR10 ;  /* 0x0140080a08ff75b2 */ /* 0x0047700008000100 */
[----:B------:R3:W2:Y:S02]  /*1910*/  SYNCS.EXCH.64 URZ, [UR8+0x14018], UR4 ;  /* 0x0140180408ff75b2 */ /* 0x0006a40008000100 */
[----:B---3--:R-:W-:Y:S01]  /*1920*/  NOP ;  /* 0x0000000000007918 */ /* 0x008fe20000000000 */
.L_x_54:
[----:B--2---:R-:W-:Y:S05]  /*1930*/  BSYNC.RECONVERGENT B5 ;  /* 0x0000000000057941 */ /* 0x004fea0003800200 */
.L_x_53:
[----:B------:R-:W-:Y:S05]  /*1940*/  @!P0 BRA `(.L_x_55) ;  /* 0x0000000800788947 */ /* 0x000fea0003800000 */
[----:B-----5:R-:W-:Y:S01]  /*1950*/  BAR.SYNC.DEFER_BLOCKING 0x0 ;  /* 0x0000000000007b1d */ /* 0x020fe20000010000 */
[----:B------:R-:W-:Y:S01]  /*1960*/  ELECT P1, URZ, PT ;  /* 0x0000000000ff782f */ /* 0x000fe20003820000 */
[----:B------:R-:W-:Y:S01]  /*1970*/  @!P3 IMAD.MOV.U32 R2, RZ, RZ, 0xa000 ;  /* 0x0000a000ff02b424 */ /* 0x000fe200078e00ff */
[----:B------:R-:W-:Y:S02]  /*1980*/  UIADD3 UR4, UPT, UPT, UR8, 0x10000, URZ ;  /* 0x0001000008047890 */ /* 0x000fe4000fffe0ff */
[----:B------:R-:W-:Y:S01]  /*1990*/  ISETP.LT.U32.AND P1, PT, R10, 0x20, P1 ;  /* 0x000000200a00780c */ /* 0x000fe20000f21070 */
[----:B------:R-:W-:Y:S01]  /*19a0*/  UMOV UR7, UR15 ;  /* 0x0000000f00077c82 */ /* 0x000fe20008000000 */
[----:B------:R-:W-:Y:S01]  /*19b0*/  ELECT P0, URZ, PT ;  /* 0x0000000000ff782f */ /* 0x000fe20003800000 */
[----:B------:R-:W-:-:S03]  /*19c0*/  UMOV UR11, UR19 ;  /* 0x00000013000b7c82 */ /* 0x000fc60008000000 */
[----:B------:R-:W-:-:S07]  /*19d0*/  ISETP.LT.U32.AND P0, PT, R10, 0x20, P0 ;  /* 0x000000200a00780c */ /* 0x000fce0000701070 */
[----:B------:R-:W-:Y:S01]  /*19e0*/  VOTEU.ANY UP0, P1 ;  /* 0x0000000000ff7886 */ /* 0x000fe20000800100 */
[----:B------:R-:W-:-:S04]  /*19f0*/  VOTEU.ANY UP2, P1 ;  /* 0x0000000000ff7886 */ /* 0x000fc80000840100 */
[----:B------:R-:W-:Y:S02]  /*1a00*/  @UP0 UIADD3 UR5, UPT, UPT, UR8, 0x14000, URZ ;  /* 0x0001400008050890 */ /* 0x000fe4000fffe0ff */
[----:B------:R2:W-:Y:S01]  /*1a10*/  @!P3 SYNCS.ARRIVE.TRANS64 RZ, [UR8+0x14000], R2 ;  /* 0x01400002ffffb9a7 */ /* 0x0005e20008000008 */
[----:B------:R-:W-:Y:S01]  /*1a20*/  @UP0 UMOV UR6, URZ ;  /* 0x000000ff00060c82 */ /* 0x000fe20008000000 */
[----:B------:R-:W-:Y:S01]  /*1a30*/  BAR.SYNC.DEFER_BLOCKING 0x0 ;  /* 0x0000000000007b1d */ /* 0x000fe20000010000 */
[----:B------:R-:W-:-:S05]  /*1a40*/  UISETP.NE.U32.AND UP0, UPT, UR22, URZ, UPT ;  /* 0x000000ff1600728c */ /* 0x000fca000bf05070 */
[----:B------:R-:W-:Y:S01]  /*1a50*/  VOTEU.ANY UP1, P0 ;  /* 0x0000000000ff7886 */ /* 0x000fe20000020100 */
[----:B------:R-:W-:-:S04]  /*1a60*/  VOTEU.ANY UP3, P0 ;  /* 0x0000000000ff7886 */ /* 0x000fc80000060100 */
[----:B------:R-:W-:Y:S01]  /*1a70*/  @UP1 UIADD3 UR9, UPT, UPT, UR8, 0x14000, URZ ;  /* 0x0001400008091890 */ /* 0x000fe2000fffe0ff */
[----:B------:R-:W-:Y:S01]  /*1a80*/  @UP1 UMOV UR10, URZ ;  /* 0x000000ff000a1c82 */ /* 0x000fe20008000000 */
[----:B------:R2:W-:Y:S01]  /*1a90*/  @UP2 UTMALDG.2D [UR4], [UR24] ;  /* 0x00000004180025b4 */ /* 0x0005e20008008000 */
[----:B------:R3:W-:Y:S06]  /*1aa0*/  MEMBAR.ALL.CTA ;  /* 0x0000000000007992 */ /* 0x0007ec0000008000 */
[----:B---3--:R-:W3:Y:S02]  /*1ab0*/  FENCE.VIEW.ASYNC.S ;  /* 0x00000000000073c6 */ /* 0x008ee40000000000 */
[----:B---3--:R-:W-:Y:S06]  /*1ac0*/  BAR.SYNC.DEFER_BLOCKING 0x0 ;  /* 0x0000000000007b1d */ /* 0x008fec0000010000 */
[----:B------:R2:W-:Y:S02]  /*1ad0*/  @UP3 UTMALDG.2D [UR8], [UR26] ;  /* 0x000000081a0035b4 */ /* 0x0005e40008008000 */
[----:B------:R-:W-:Y:S06]  /*1ae0*/  BAR.SYNC.DEFER_BLOCKING 0x0 ;  /* 0x0000000000007b1d */ /* 0x000fec0000010000 */
[----:B------:R-:W3:Y:S02]  /*1af0*/  SYNCS.PHASECHK.TRANS64.TRYWAIT P0, [UR8+0x14000], RZ ;  /* 0x014000ffff0075a7 */ /* 0x000ee40008001108 */
[----:B--23--:R-:W-:Y:S05]  /*1b00*/  @!P0 BRA `(.L_x_56) ;  /* 0x0000001000a88947 */ /* 0x00cfea0003800000 */
.L_x_70:
[----:B------:R-:W-:Y:S05]  /*1b10*/  BRA.U UP0, `(.L_x_57) ;  /* 0x0000000100747547 */ /* 0x000fea000b800000 */
[----:B------:R-:W-:Y:S02]  /*1b20*/  USHF.R.U32.HI UR6, URZ, 0x4, UR4 ;  /* 0x00000004ff067899 */ /* 0x000fe40008011604 */
[----:B------:R-:W-:Y:S02]  /*1b30*/  USHF.R.U32.HI UR10, URZ, 0x4, UR8 ;  /* 0x00000004ff0a7899 */ /* 0x000fe40008011608 */
[----:B------:R-:W-:Y:S02]  /*1b40*/  USGXT.U32 UR6, UR6, 0xe ;  /* 0x0000000e0606789a */ /* 0x000fe40008000000 */
[----:B------:R-:W-:Y:S02]  /*1b50*/  USGXT.U32 UR10, UR10, 0xe ;  /* 0x0000000e0a0a789a */ /* 0x000fe40008000000 */
[----:B------:R-:W-:Y:S02]  /*1b60*/  UIADD3 UR34, UP0, UPT, UR6, 0x2, URZ ;  /* 0x0000000206227890 */ /* 0x000fe4000ff1e0ff */
[----:B------:R-:W-:Y:S01]  /*1b70*/  UIADD3 UR32, UP1, UPT, UR10, 0x2, URZ ;  /* 0x000000020a207890 */ /* 0x000fe2000ff3e0ff */
[----:B------:R-:W-:Y:S01]  /*1b80*/  UMOV UR4, URZ ;  /* 0x000000ff00047c82 */ /* 0x000fe20008000000 */
[----:B------:R-:W-:Y:S01]  /*1b90*/  UMOV UR5, URZ ;  /* 0x000000ff00057c82 */ /* 0x000fe20008000000 */
[----:B------:R-:W-:-:S02]  /*1ba0*/  UIADD3.X UR35, UPT, UPT, UR4, 0x40004040, URZ, UP0, !UPT ;  /* 0x4000404004237890 */ /* 0x000fc400087fe4ff */
[----:B------:R-:W-:Y:S02]  /*1bb0*/  UIADD3.X UR33, UPT, UPT, UR5, 0x40004040, URZ, UP1, !UPT ;  /* 0x4000404005217890 */ /* 0x000fe40008ffe4ff */
[----:B------:R-:W-:Y:S02]  /*1bc0*/  UIADD3.64 UR4, UPT, UPT, UR34, 0x2, URZ ;  /* 0x0000000222047897 */ /* 0x000fe4000fffe0ff */
[----:B------:R-:W-:Y:S02]  /*1bd0*/  UIADD3.64 UR16, UPT, UPT, UR32, 0x2, URZ ;  /* 0x0000000220107897 */ /* 0x000fe4000fffe0ff */
[----:B------:R-:W-:Y:S02]  /*1be0*/  UIADD3.64 UR28, UPT, UPT, UR34, 0x4, URZ ;  /* 0x00000004221c7897 */ /* 0x000fe4000fffe0ff */
[----:B------:R-:W-:Y:S01]  /*1bf0*/  UIADD3.64 UR30, UPT, UPT, UR32, 0x4, URZ ;  /* 0x00000004201e7897 */ /* 0x000fe2000fffe0ff */
[----:B------:R-:W-:Y:S01]  /*1c00*/  UMOV UR36, 0x0 ;  /* 0x0000000000247882 */ /* 0x000fe20000000000 */
[----:B------:R-:W-:Y:S01]  /*1c10*/  UMOV UR37, 0x4400490 ;  /* 0x0440049000257882 */ /* 0x000fe20000000000 */
[----:B------:R-:W-:Y:S01]  /*1c20*/  UMOV UR7, 0x40004040 ;  /* 0x4000404000077882 */ /* 0x000fe20000000000 */
[----:B------:R-:W-:Y:S01]  /*1c30*/  UMOV UR11, 0x40004040 ;  /* 0x40004040000b7882 */ /* 0x000fe20000000000 */
[----:B------:R-:W-:Y:S01]  /*1c40*/  UMOV UR38, 0x0 ;  /* 0x0000000000267882 */ /* 0x000fe20000000000 */
[----:B------:R-:W-:Y:S01]  /*1c50*/  UMOV UR39, 0x4400490 ;  /* 0x0440049000277882 */ /* 0x000fe20000000000 */
[----:B------:R-:W-:Y:S01]  /*1c60*/  UMOV UR40, 0x0 ;  /* 0x0000000000287882 */ /* 0x000fe20000000000 */
[----:B------:R-:W-:Y:S01]  /*1c70*/  UMOV UR41, 0x4400490 ;  /* 0x0440049000297882 */ /* 0x000fe20000000000 */
[----:B------:R2:W-:Y:S01]  /*1c80*/  UTCHMMA gdesc[UR6], gdesc[UR10], tmem[UR23], tmem[UR36], idesc[UR37], !UPT ;  /* 0x00ff240a060075ea */ /* 0x0005e2000f800017 */
[----:B------:R-:W-:Y:S01]  /*1c90*/  UMOV UR42, 0x0 ;  /* 0x00000000002a7882 */ /* 0x000fe20000000000 */
[----:B------:R-:W-:Y:S01]  /*1ca0*/  UMOV UR43, 0x4400490 ;  /* 0x04400490002b7882 */ /* 0x000fe20000000000 */
[----:B------:R2:W-:Y:S01]  /*1cb0*/  UTCHMMA gdesc[UR34], gdesc[UR32], tmem[UR23], tmem[UR38], idesc[UR39], UPT ;  /* 0x00ff2620220075ea */ /* 0x0005e2000b800017 */
[----:B------:R2:W-:Y:S01]  /*1cc0*/  UTCHMMA gdesc[UR4], gdesc[UR16], tmem[UR23], tmem[UR40], idesc[UR41], UPT ;  /* 0x00ff2810040075ea */ /* 0x0005e2000b800017 */
[----:B------:R2:W-:Y:S01]  /*1cd0*/  UTCHMMA gdesc[UR28], gdesc[UR30], tmem[UR23], tmem[UR42], idesc[UR43], UPT ;  /* 0x00ff2a1e1c0075ea */ /* 0x0005e2000b800017 */
[----:B------:R-:W-:Y:S01]  /*1ce0*/  NOP ;  /* 0x0000000000007918 */ /* 0x000fe20000000000 */
.L_x_57:
[----:B------:R-:W-:Y:S01]  /*1cf0*/  ELECT P0, URZ, PT ;  /* 0x0000000000ff782f */ /* 0x000fe20003800000 */
[----:B--2---:R-:W-:Y:S01]  /*1d00*/  UMOV UR4, UR12 ;  /* 0x0000000c00047c82 */ /* 0x004fe20008000000 */
[----:B------:R-:W-:Y:S02]  /*1d10*/  UMOV UR5, URZ ;  /* 0x000000ff00057c82 */ /* 0x000fe40008000000 */
[----:B------:R-:W-:-:S13]  /*1d20*/  ISETP.LT.U32.AND P0, PT, R10, 0x20, P0 ;  /* 0x000000200a00780c */ /* 0x000fda0000701070 */
[----:B------:R-:W-:Y:S01]  /*1d30*/  VOTEU.ANY UP0, P0 ;  /* 0x0000000000ff7886 */ /* 0x000fe20000000100 */
[----:B------:R-:W-:Y:S01]  /*1d40*/  VOTEU.ANY UP1, P0 ;  /* 0x0000000000ff7886 */ /* 0x000fe20000020100 */
[----:B------:R-:W-:-:S03]  /*1d50*/  ISETP.GE.U32.AND P0, PT, R13, 0x41, PT ;  /* 0x000000410d00780c */ /* 0x000fc60003f06070 */
[----:B------:R-:W-:Y:S02]  /*1d60*/  @UP0 UMOV UR4, UR4 ;  /* 0x0000000400040c82 */ /* 0x000fe40008000000 */
[----:B------:R2:W-:Y:S01]  /*1d70*/  @UP1 UTCBAR [UR4], URZ ;  /* 0x000000ff040013e9 */ /* 0x0005e200080000ff */
[----:B------:R-:W-:Y:S06]  /*1d80*/  BAR.SYNC.DEFER_BLOCKING 0x0 ;  /* 0x0000000000007b1d */ /* 0x000fec0000010000 */
[----:B------:R-:W3:Y:S02]  /*1d90*/  SYNCS.PHASECHK.TRANS64.TRYWAIT P1, [UR8+0x14010], RZ ;  /* 0x014010ffff0075a7 */ /* 0x000ee40008021108 */
[----:B--23--:R-:W-:Y:S05]  /*1da0*/  @!P1 BRA `(.L_x_58) ;  /* 0x00000010000c9947 */ /* 0x00cfea0003800000 */
.L_x_71:
[----:B------:R-:W-:Y:S01]  /*1db0*/  UMOV UR4, URZ ;  /* 0x000000ff00047c82 */ /* 0x000fe20008000000 */
[----:B------:R-:W-:Y:S05]  /*1dc0*/  @!P0 BRA `(.L_x_55) ;  /* 0x0000000400588947 */ /* 0x000fea0003800000 */
[----:B------:R-:W2:Y:S01]  /*1dd0*/  LDCU UR29, c[0x0][0x3a0] ;  /* 0x00007400ff1d77ac */ /* 0x000ea20008000800 */
[----:B------:R-:W-:Y:S01]  /*1de0*/  UMOV UR9, 0x1 ;  /* 0x0000000100097882 */ /* 0x000fe20000000000 */
[----:B------:R-:W-:-:S05]  /*1df0*/  UMOV UR14, 0x40 ;  /* 0x00000040000e7882 */ /* 0x000fca0000000000 */
.L_x_62:
[----:B------:R-:W-:Y:S01]  /*1e00*/  BAR.SYNC.DEFER_BLOCKING 0x0 ;  /* 0x0000000000007b1d */ /* 0x000fe20000010000 */
[----:B------:R-:W-:Y:S01]  /*1e10*/  ULEA UR28, UR9, UR8, 0x3 ;  /* 0x00000008091c7291 */ /* 0x000fe2000f8e18ff */
[----:B------:R-:W-:Y:S01]  /*1e20*/  @!P3 IMAD.MOV.U32 R2, RZ, RZ, 0xa000 ;  /* 0x0000a000ff02b424 */ /* 0x000fe200078e00ff */
[----:B------:R-:W-:Y:S01]  /*1e30*/  ELECT P1, URZ, PT ;  /* 0x0000000000ff782f */ /* 0x000fe20003820000 */
[----:B------:R-:W-:-:S03]  /*1e40*/  ULEA UR12, UR9, UR8, 0xd ;  /* 0x00000008090c7291 */ /* 0x000fc6000f8e68ff */
[----:B------:R-:W-:Y:S02]  /*1e50*/  ISETP.LT.U32.AND P1, PT, R10, 0x20, P1 ;  /* 0x000000200a00780c */ /* 0x000fe40000f21070 */
[----:B------:R-:W-:Y:S01]  /*1e60*/  ELECT P0, URZ, PT ;  /* 0x0000000000ff782f */ /* 0x000fe20003800000 */
[----:B------:R-:W-:-:S03]  /*1e70*/  UIADD3 UR12, UPT, UPT, UR12, 0x10000, URZ ;  /* 0x000100000c0c7890 */ /* 0x000fc6000fffe0ff */
[----:B------:R-:W-:Y:S01]  /*1e80*/  ISETP.LT.U32.AND P0, PT, R10, 0x20, P0 ;  /* 0x000000200a00780c */ /* 0x000fe20000701070 */
[----:B------:R-:W-:Y:S01]  /*1e90*/  ULEA UR16, UR9, UR8, 0xf ;  /* 0x0000000809107291 */ /* 0x000fe2000f8e78ff */
[----:B------:R-:W-:Y:S01]  /*1ea0*/  UMOV UR18, UR14 ;  /* 0x0000000e00127c82 */ /* 0x000fe20008000000 */
[----:B------:R-:W-:-:S04]  /*1eb0*/  USHF.L.U32 UR5, UR4, 0x1f, URZ ;  /* 0x0000001f04057899 */ /* 0x000fc800080006ff */
[----:B------:R-:W-:Y:S01]  /*1ec0*/  VOTEU.ANY UP0, P1 ;  /* 0x0000000000ff7886 */ /* 0x000fe20000800100 */
[----:B------:R3:W-:Y:S04]  /*1ed0*/  @!P3 SYNCS.ARRIVE.TRANS64 RZ, [UR28+0x14000], R2 ;  /* 0x01400002ffffb9a7 */ /* 0x0007e8000800001c */
[----:B------:R-:W-:Y:S01]  /*1ee0*/  @UP0 UIADD3 UR13, UPT, UPT, UR28, 0x14000, URZ ;  /* 0x000140001c0d0890 */ /* 0x000fe2000fffe0ff */
[----:B------:R-:W-:Y:S01]  /*1ef0*/  VOTEU.ANY UP0, P1 ;  /* 0x0000000000ff7886 */ /* 0x000fe20000800100 */
[----:B------:R-:W-:Y:S01]  /*1f00*/  BAR.SYNC.DEFER_BLOCKING 0x0 ;  /* 0x0000000000007b1d */ /* 0x000fe20000010000 */
[----:B---3--:R-:W-:-:S05]  /*1f10*/  IMAD.U32 R2, RZ, RZ, UR5 ;  /* 0x00000005ff027e24 */ /* 0x008fca000f8e00ff */
[----:B------:R-:W-:-:S05]  /*1f20*/  VOTEU.ANY UP1, P0 ;  /* 0x0000000000ff7886 */ /* 0x000fca0000020100 */
[----:B------:R-:W-:Y:S01]  /*1f30*/  @UP1 UIADD3 UR17, UPT, UPT, UR28, 0x14000, URZ ;  /* 0x000140001c111890 */ /* 0x000fe2000fffe0ff */
[----:B------:R-:W-:Y:S01]  /*1f40*/  VOTEU.ANY UP1, P0 ;  /* 0x0000000000ff7886 */ /* 0x000fe20000020100 */
[----:B------:R3:W-:Y:S01]  /*1f50*/  @UP0 UTMALDG.2D [UR12], [UR24] ;  /* 0x0000000c180005b4 */ /* 0x0007e20008008000 */
[----:B------:R-:W-:Y:S01]  /*1f60*/  UISETP.NE.U32.AND UP0, UPT, UR22, URZ, UPT ;  /* 0x000000ff1600728c */ /* 0x000fe2000bf05070 */
[----:B------:R5:W-:Y:S06]  /*1f70*/  MEMBAR.ALL.CTA ;  /* 0x0000000000007992 */ /* 0x000bec0000008000 */
[----:B-----5:R-:W5:Y:S02]  /*1f80*/  FENCE.VIEW.ASYNC.S ;  /* 0x00000000000073c6 */ /* 0x020f640000000000 */
[----:B-----5:R-:W-:Y:S06]  /*1f90*/  BAR.SYNC.DEFER_BLOCKING 0x0 ;  /* 0x0000000000007b1d */ /* 0x020fec0000010000 */
[----:B------:R3:W-:Y:S02]  /*1fa0*/  @UP1 UTMALDG.2D [UR16], [UR26] ;  /* 0x000000101a0015b4 */ /* 0x0007e40008008000 */
[----:B------:R-:W-:Y:S06]  /*1fb0*/  BAR.SYNC.DEFER_BLOCKING 0x0 ;  /* 0x0000000000007b1d */ /* 0x000fec0000010000 */
[----:B------:R-:W5:Y:S02]  /*1fc0*/  SYNCS.PHASECHK.TRANS64.TRYWAIT P0, [UR28+0x14000], R2 ;  /* 0x01400002ff0075a7 */ /* 0x000f64000800111c */
[----:B---3-5:R-:W-:Y:S05]  /*1fd0*/  @!P0 BRA `(.L_x_59) ;  /* 0x0000000c008c8947 */ /* 0x028fea0003800000 */
.L_x_72:
        /* <DEDUP_REMOVED lines=11> */
[----:B------:R-:W-:Y:S02]  /*2090*/  UIADD3 UR6, UP0, UPT, UR16, 0x2, URZ ;  /* 0x0000000210067890 */ /* 0x000fe4000ff1e0ff */
[----:B------:R-:W-:Y:S02]  /*20a0*/  UIADD3 UR32, UP1, UPT, UR30, 0x2, URZ ;  /* 0x000000021e207890 */ /* 0x000fe4000ff3e0ff */
[----:B------:R-:W-:Y:S02]  /*20b0*/  UIADD3 UR34, UP2, UPT, UR16, 0x4, URZ ;  /* 0x0000000410227890 */ /* 0x000fe4000ff5e0ff */
[----:B------:R-:W-:Y:S02]  /*20c0*/  UIADD3 UR36, UP3, UPT, UR30, 0x4, URZ ;  /* 0x000000041e247890 */ /* 0x000fe4000ff7e0ff */
[----:B------:R-:W-:-:S02]  /*20d0*/  UIADD3.X UR7, UPT, UPT, UR17, URZ, URZ, UP0, !UPT ;  /* 0x000000ff11077290 */ /* 0x000fc400087fe4ff */
[----:B------:R-:W-:Y:S02]  /*20e0*/  UIADD3.X UR33, UPT, UPT, UR31, URZ, URZ, UP1, !UPT ;  /* 0x000000ff1f217290 */ /* 0x000fe40008ffe4ff */
[----:B------:R-:W-:Y:S02]  /*20f0*/  UIADD3.X UR35, UPT, UPT, UR17, URZ, URZ, UP2, !UPT ;  /* 0x000000ff11237290 */ /* 0x000fe400097fe4ff */
[----:B------:R-:W-:Y:S01]  /*2100*/  UIADD3.X UR37, UPT, UPT, UR31, URZ, URZ, UP3, !UPT ;  /* 0x000000ff1f257290 */ /* 0x000fe20009ffe4ff */
        /* <DEDUP_REMOVED lines=8> */
[----:B------:R3:W-:Y:S01]  /*2190*/  UTCHMMA gdesc[UR10], gdesc[UR12], tmem[UR23], tmem[UR38], idesc[UR39], UPT ;  /* 0x00ff260c0a0075ea */ /* 0x0007e2000b800017 */
[----:B------:R-:W-:Y:S01]  /*21a0*/  UMOV UR44, 0x0 ;  /* 0x00000000002c7882 */ /* 0x000fe20000000000 */
[----:B------:R-:W-:Y:S01]  /*21b0*/  UMOV UR45, 0x4400490 ;  /* 0x04400490002d7882 */ /* 0x000fe20000000000 */
[----:B------:R3:W-:Y:S01]  /*21c0*/  UTCHMMA gdesc[UR16], gdesc[UR30], tmem[UR23], tmem[UR40], idesc[UR41], UPT ;  /* 0x00ff281e100075ea */ /* 0x0007e2000b800017 */
[----:B------:R3:W-:Y:S01]  /*21d0*/  UTCHMMA gdesc[UR6], gdesc[UR32], tmem[UR23], tmem[UR42], idesc[UR43], UPT ;  /* 0x00ff2a20060075ea */ /* 0x0007e2000b800017 */
[----:B------:R3:W-:Y:S01]  /*21e0*/  UTCHMMA gdesc[UR34], gdesc[UR36], tmem[UR23], tmem[UR44], idesc[UR45], UPT ;  /* 0x00ff2c24220075ea */ /* 0x0007e2000b800017 */
[----:B------:R-:W-:Y:S01]  /*21f0*/  NOP ;  /* 0x0000000000007918 */ /* 0x000fe20000000000 */
.L_x_60:
[----:B------:R-:W-:Y:S01]  /*2200*/  ELECT P0, URZ, PT ;  /* 0x0000000000ff782f */ /* 0x000fe20003800000 */
[----:B---3--:R-:W-:-:S03]  /*2210*/  UIADD3 UR6, UPT, UPT, UR28, 0x14010, URZ ;  /* 0x000140101c067890 */ /* 0x008fc6000fffe0ff */
[----:B------:R-:W-:Y:S01]  /*2220*/  ISETP.LT.U32.AND P0, PT, R10, 0x20, P0 ;  /* 0x000000200a00780c */ /* 0x000fe20000701070 */
[----:B------:R-:W-:-:S12]  /*2230*/  UMOV UR7, URZ ;  /* 0x000000ff00077c82 */ /* 0x000fd80008000000 */
[----:B------:R-:W-:Y:S01]  /*2240*/  VOTEU.ANY UP0, P0 ;  /* 0x0000000000ff7886 */ /* 0x000fe20000000100 */
[----:B------:R-:W-:-:S04]  /*2250*/  VOTEU.ANY UP1, P0 ;  /* 0x0000000000ff7886 */ /* 0x000fc80000020100 */
[----:B------:R-:W-:Y:S02]  /*2260*/  @UP0 UMOV UR6, UR6 ;  /* 0x0000000600060c82 */ /* 0x000fe40008000000 */
[----:B------:R3:W-:Y:S01]  /*2270*/  @UP1 UTCBAR [UR6], URZ ;  /* 0x000000ff060013e9 */ /* 0x0007e200080000ff */
[----:B------:R-:W-:Y:S06]  /*2280*/  BAR.SYNC.DEFER_BLOCKING 0x0 ;  /* 0x0000000000007b1d */ /* 0x000fec0000010000 */
[----:B------:R-:W5:Y:S02]  /*2290*/  SYNCS.PHASECHK.TRANS64.TRYWAIT P0, [UR28+0x14010], R2 ;  /* 0x01401002ff0075a7 */ /* 0x000f64000800111c */
[----:B---3-5:R-:W-:Y:S05]  /*22a0*/  @!P0 BRA `(.L_x_61) ;  /* 0x0000000800e48947 */ /* 0x028fea0003800000 */
.L_x_73:
[----:B------:R-:W-:Y:S02]  /*22b0*/  UIADD3 UR9, UPT, UPT, UR9, 0x1, URZ ;  /* 0x0000000109097890 */ /* 0x000fe4000fffe0ff */
[----:B------:R-:W-:Y:S02]  /*22c0*/  UIADD3 UR14, UPT, UPT, UR14, 0x40, URZ ;  /* 0x000000400e0e7890 */ /* 0x000fe4000fffe0ff */
[----:B------:R-:W-:-:S04]  /*22d0*/  UISETP.NE.U32.AND UP0, UPT, UR9, 0x2, UPT ;  /* 0x000000020900788c */ /* 0x000fc8000bf05070 */
[----:B------:R-:W-:Y:S02]  /*22e0*/  USEL UR5, URZ, 0x1, UP0 ;  /* 0x00000001ff057887 */ /* 0x000fe40008000000 */
[----:B------:R-:W-:Y:S02]  /*22f0*/  USEL UR9, UR9, URZ, UP0 ;  /* 0x000000ff09097287 */ /* 0x000fe40008000000 */
[----:B--2---:R-:W-:Y:S02]  /*2300*/  UISETP.GE.AND UP0, UPT, UR14, UR29, UPT ;  /* 0x0000001d0e00728c */ /* 0x004fe4000bf06270 */
[----:B------:R-:W-:-:S07]  /*2310*/  ULOP3.LUT UR4, UR4, UR5, URZ, 0x3c, !UPT ;  /* 0x0000000504047292 */ /* 0x000fce000f8e3cff */
[----:B------:R-:W-:Y:S05]  /*2320*/  BRA.U !UP0, `(.L_x_62) ;  /* 0xfffffff908b47547 */ /* 0x000fea000b83ffff */
.L_x_55:
[----:B-----5:R-:W-:Y:S06]  /*2330*/  BAR.SYNC.DEFER_BLOCKING 0x0 ;  /* 0x0000000000007b1d */ /* 0x020fec0000010000 */
[----:B------:R-:W-:Y:S04]  /*2340*/  BSSY.RECONVERGENT B5, `(.L_x_63) ;  /* 0x0000004000057945 */ /* 0x000fe80003800200 */
[----:B------:R-:W-:Y:S05]  /*2350*/  @P3 BRA `(.L_x_64) ;  /* 0x0000000000083947 */ /* 0x000fea0003800000 */
[----:B------:R-:W2:Y:S02]  /*2360*/  SYNCS.CCTL.IV [UR8+0x14000] ;  /* 0x01400000ff0079b1 */ /* 0x000ea40008000008 */
[----:B--2---:R-:W2:Y:S02]  /*2370*/  SYNCS.CCTL.IV [UR8+0x14010] ;  /* 0x01401000ff0079b1 */ /* 0x004ea40008000008 */
.L_x_64:
[----:B------:R-:W-:Y:S05]  /*2380*/  BSYNC.RECONVERGENT B5 ;  /* 0x0000000000057941 */ /* 0x000fea0003800200 */
.L_x_63:
[----:B--2---:R-:W-:Y:S06]  /*2390*/  BAR.SYNC.DEFER_BLOCKING 0x0 ;  /* 0x0000000000007b1d */ /* 0x004fec0000010000 */
[----:B------:R-:W-:Y:S04]  /*23a0*/  BSSY.RECONVERGENT B5, `(.L_x_65) ;  /* 0x0000004000057945 */ /* 0x000fe80003800200 */
[----:B------:R-:W-:Y:S05]  /*23b0*/  @P3 BRA `(.L_x_66) ;  /* 0x0000000000083947 */ /* 0x000fea0003800000 */
[----:B------:R-:W2:Y:S02]  /*23c0*/  SYNCS.CCTL.IV [UR8+0x14008] ;  /* 0x01400800ff0079b1 */ /* 0x000ea40008000008 */
[----:B--2---:R-:W2:Y:S02]  /*23d0*/  SYNCS.CCTL.IV [UR8+0x14018] ;  /* 0x01401800ff0079b1 */ /* 0x004ea40008000008 */
.L_x_66:
[----:B------:R-:W-:Y:S05]  /*23e0*/  BSYNC.RECONVERGENT B5 ;  /* 0x0000000000057941 */ /* 0x000fea0003800200 */
.L_x_65:
[----:B------:R-:W-:Y:S01]  /*23f0*/  ULOP3.LUT UR22, UR22, 0x3, URZ, 0xc0, !UPT ;  /* 0x0000000316167892 */ /* 0x000fe2000f8ec0ff */
[C---:B------:R-:W-:Y:S01]  /*2400*/  IMAD.SHL.U32 R2, R0.reuse, 0x10, RZ ;  /* 0x0000001000027824 */ /* 0x040fe200078e00ff */
[----:B------:R-:W-:Y:S01]  /*2410*/  UMOV UR6, UR15 ;  /* 0x0000000f00067c82 */ /* 0x000fe20008000000 */
[C---:B------:R-:W-:Y:S01]  /*2420*/  IMAD.SHL.U32 R132, R0.reuse, 0x40, RZ ;  /* 0x0000004000847824 */ /* 0x040fe200078e00ff */
[----:B------:R-:W-:Y:S01]  /*2430*/  ULEA UR4, UR22, UR23, 0x15 ;  /* 0x0000001716047291 */ /* 0x000fe2000f8ea8ff */
[----:B------:R-:W-:Y:S01]  /*2440*/  IMAD.SHL.U32 R3, R0, 0x80, RZ ;  /* 0x0000008000037824 */ /* 0x000fe200078e00ff */
[----:B------:R-:W-:Y:S01]  /*2450*/  LOP3.LUT R2, R2, 0x70, RZ, 0xc0, !PT ;  /* 0x0000007002027812 */ /* 0x000fe200078ec0ff */
[----:B------:R-:W-:Y:S01]  /*2460*/  IMAD.SHL.U32 R0, R0, 0x400, RZ ;  /* 0x0000040000007824 */ /* 0x000fe200078e00ff */
[----:B------:R-:W-:Y:S01]  /*2470*/  LOP3.LUT R133, R132, 0x1800, RZ, 0xc0, !PT ;  /* 0x0000180084857812 */ /* 0x000fe200078ec0ff */
[----:B------:R-:W-:Y:S01]  /*2480*/  ULEA UR5, UR22, UR19, 0x6 ;  /* 0x0000001316057291 */ /* 0x000fe2000f8e30ff */
[----:B------:R-:W-:-:S02]  /*2490*/  LOP3.LUT R2, R2, 0x780, R3, 0xf8, !PT ;  /* 0x0000078002027812 */ /* 0x000fc400078ef803 */
[----:B------:R-:W-:Y:S02]  /*24a0*/  ELECT P0, URZ, PT ;  /* 0x0000000000ff782f */ /* 0x000fe40003800000 */
[----:B------:R-:W-:Y:S01]  /*24b0*/  LOP3.LUT R133, R133, 0x4000, R0, 0xf8, !PT ;  /* 0x0000400085857812 */ /* 0x000fe200078ef800 */
[----:B----4-:R-:W-:Y:S01]  /*24c0*/  LDTM.16dp32bit_t0_t15.x128 R4, tmem[UR4] ;  /* 0x00000004000479ee */ /* 0x010fe20008b80000 */
[----:B------:R-:W3:Y:S01]  /*24d0*/  LDTM.16dp32bit_t16_t31.x128 R4, tmem[UR4+0x80] ;  /* 0x00008004000479ee */ /* 0x000ee20008ba0000 */
[----:B------:R-:W-:Y:S01]  /*24e0*/  NOP ;  /* 0x0000000000007918 */ /* 0x000fe20000000000 */
[----:B------:R-:W-:Y:S01]  /*24f0*/  ULEA UR4, UR22, UR8, 0xd ;  /* 0x0000000816047291 */ /* 0x000fe2000f8e68ff */
[----:B------:R-:W-:-:S04]  /*2500*/  LOP3.LUT R0, R133, R2, RZ, 0xfc, !PT ;  /* 0x0000000285007212 */ /* 0x000fc800078efcff */
[C---:B------:R-:W-:Y:S02]  /*2510*/  LOP3.LUT R2, R0.reuse, 0x10, RZ, 0x3c, !PT ;  /* 0x0000001000027812 */ /* 0x040fe400078e3cff */
[----:B------:R-:W-:Y:S02]  /*2520*/  LOP3.LUT R3, R0, 0x20, RZ, 0x3c, !PT ;  /* 0x0000002000037812 */ /* 0x000fe400078e3cff */
[----:B---3--:R-:W-:Y:S02]  /*2530*/  F2FP.BF16.F32.PACK_AB R4, R5, R4 ;  /* 0x000000040504723e */ /* 0x008fe400000010ff */
[----:B------:R-:W-:Y:S02]  /*2540*/  F2FP.BF16.F32.PACK_AB R68, R69, R68 ;  /* 0x000000444544723e */ /* 0x000fe400000010ff */
[----:B------:R-:W-:Y:S02]  /*2550*/  F2FP.BF16.F32.PACK_AB R5, R7, R6 ;  /* 0x000000060705723e */ /* 0x000fe400000010ff */
[----:B------:R-:W-:-:S02]  /*2560*/  F2FP.BF16.F32.PACK_AB R12, R13, R12 ;  /* 0x0000000c0d0c723e */ /* 0x000fc400000010ff */
[----:B------:R-:W-:Y:S02]  /*2570*/  F2FP.BF16.F32.PACK_AB R69, R71, R70 ;  /* 0x000000464745723e */ /* 0x000fe400000010ff */
[----:B------:R-:W-:Y:S02]  /*2580*/  F2FP.BF16.F32.PACK_AB R76, R77, R76 ;  /* 0x0000004c4d4c723e */ /* 0x000fe400000010ff */
[----:B------:R-:W-:Y:S02]  /*2590*/  F2FP.BF16.F32.PACK_AB R6, R9, R8 ;  /* 0x000000080906723e */ /* 0x000fe400000010ff */
[----:B------:R-:W-:Y:S02]  /*25a0*/  F2FP.BF16.F32.PACK_AB R7, R11, R10 ;  /* 0x0000000a0b07723e */ /* 0x000fe400000010ff */
[----:B------:R-:W-:Y:S02]  /*25b0*/  F2FP.BF16.F32.PACK_AB R13, R15, R14 ;  /* 0x0000000e0f0d723e */ /* 0x000fe400000010ff */
[----:B------:R-:W-:Y:S01]  /*25c0*/  F2FP.BF16.F32.PACK_AB R70, R73, R72 ;  /* 0x000000484946723e */ /* 0x000fe200000010ff */
[----:B--2---:R-:W-:Y:S01]  /*25d0*/  STS.128 [R0+UR8], R4 ;  /* 0x0000000400007988 */ /* 0x004fe20008000c08 */
[----:B------:R-:W-:-:S02]  /*25e0*/  F2FP.BF16.F32.PACK_AB R71, R75, R74 ;  /* 0x0000004a4b47723e */ /* 0x000fc400000010ff */
[----:B------:R-:W-:Y:S02]  /*25f0*/  F2FP.BF16.F32.PACK_AB R77, R79, R78 ;  /* 0x0000004e4f4d723e */ /* 0x000fe400000010ff */
[----:B------:R-:W-:Y:S01]  /*2600*/  F2FP.BF16.F32.PACK_AB R14, R17, R16 ;  /* 0x00000010110e723e */ /* 0x000fe200000010ff */
[----:B------:R-:W-:Y:S01]  /*2610*/  STS.128 [R0+UR8+0x2000], R68 ;  /* 0x0020004400007988 */ /* 0x000fe20008000c08 */
[----:B------:R-:W-:Y:S02]  /*2620*/  F2FP.BF16.F32.PACK_AB R15, R19, R18 ;  /* 0x00000012130f723e */ /* 0x000fe400000010ff */
[----:B------:R-:W-:Y:S02]  /*2630*/  F2FP.BF16.F32.PACK_AB R20, R21, R20 ;  /* 0x000000141514723e */ /* 0x000fe400000010ff */
[----:B------:R-:W-:Y:S01]  /*2640*/  F2FP.BF16.F32.PACK_AB R78, R81, R80 ;  /* 0x00000050514e723e */ /* 0x000fe200000010ff */
[----:B------:R-:W-:Y:S01]  /*2650*/  STS.128 [R2+UR8], R12 ;  /* 0x0000000c02007988 */ /* 0x000fe20008000c08 */
[----:B------:R-:W-:-:S02]  /*2660*/  F2FP.BF16.F32.PACK_AB R79, R83, R82 ;  /* 0x00000052534f723e */ /* 0x000fc400000010ff */
[----:B------:R-:W-:Y:S02]  /*2670*/  F2FP.BF16.F32.PACK_AB R84, R85, R84 ;  /* 0x000000545554723e */ /* 0x000fe400000010ff */
[----:B------:R-:W-:Y:S01]  /*2680*/  F2FP.BF16.F32.PACK_AB R21, R23, R22 ;  /* 0x000000161715723e */ /* 0x000fe200000010ff */
[----:B------:R2:W-:Y:S01]  /*2690*/  STS.128 [R2+UR8+0x2000], R76 ;  /* 0x0020004c02007988 */ /* 0x0005e20008000c08 */
[----:B------:R-:W-:Y:S02]  /*26a0*/  F2FP.BF16.F32.PACK_AB R28, R29, R28 ;  /* 0x0000001c1d1c723e */ /* 0x000fe400000010ff */
[----:B------:R-:W-:Y:S02]  /*26b0*/  F2FP.BF16.F32.PACK_AB R85, R87, R86 ;  /* 0x000000565755723e */ /* 0x000fe400000010ff */
[----:B------:R-:W-:Y:S02]  /*26c0*/  F2FP.BF16.F32.PACK_AB R92, R93, R92 ;  /* 0x0000005c5d5c723e */ /* 0x000fe400000010ff */
[----:B------:R-:W-:-:S02]  /*26d0*/  F2FP.BF16.F32.PACK_AB R22, R25, R24 ;  /* 0x000000181916723e */ /* 0x000fc400000010ff */
[----:B------:R-:W-:Y:S02]  /*26e0*/  F2FP.BF16.F32.PACK_AB R23, R27, R26 ;  /* 0x0000001a1b17723e */ /* 0x000fe400000010ff */
[----:B------:R-:W-:Y:S02]  /*26f0*/  F2FP.BF16.F32.PACK_AB R29, R31, R30 ;  /* 0x0000001e1f1d723e */ /* 0x000fe400000010ff */
[----:B------:R-:W-:Y:S01]  /*2700*/  F2FP.BF16.F32.PACK_AB R36, R37, R36 ;  /* 0x000000242524723e */ /* 0x000fe200000010ff */
[----:B------:R3:W-:Y:S01]  /*2710*/  STS.128 [R3+UR8], R20 ;  /* 0x0000001403007988 */ /* 0x0007e20008000c08 */
[----:B------:R-:W-:Y:S02]  /*2720*/  F2FP.BF16.F32.PACK_AB R86, R89, R88 ;  /* 0x000000585956723e */ /* 0x000fe400000010ff */
[----:B------:R-:W-:Y:S02]  /*2730*/  F2FP.BF16.F32.PACK_AB R87, R91, R90 ;  /* 0x0000005a5b57723e */ /* 0x000fe400000010ff */
[----:B------:R-:W-:-:S02]  /*2740*/  F2FP.BF16.F32.PACK_AB R93, R95, R94 ;  /* 0x0000005e5f5d723e */ /* 0x000fc400000010ff */
[----:B------:R-:W-:Y:S01]  /*2750*/  F2FP.BF16.F32.PACK_AB R100, R101, R100 ;  /* 0x000000646564723e */ /* 0x000fe200000010ff */
[----:B------:R3:W-:Y:S01]  /*2760*/  STS.128 [R3+UR8+0x2000], R84 ;  /* 0x0020005403007988 */ /* 0x0007e20008000c08 */
[----:B------:R-:W-:Y:S02]  /*2770*/  F2FP.BF16.F32.PACK_AB R30, R33, R32 ;  /* 0x00000020211e723e */ /* 0x000fe400000010ff */
[----:B------:R-:W-:Y:S02]  /*2780*/  F2FP.BF16.F32.PACK_AB R31, R35, R34 ;  /* 0x00000022231f723e */ /* 0x000fe400000010ff */
[----:B------:R-:W-:Y:S02]  /*2790*/  F2FP.BF16.F32.PACK_AB R37, R39, R38 ;  /* 0x000000262725723e */ /* 0x000fe400000010ff */
[----:B------:R-:W-:Y:S02]  /*27a0*/  F2FP.BF16.F32.PACK_AB R44, R45, R44 ;  /* 0x0000002c2d2c723e */ /* 0x000fe400000010ff */
[----:B------:R-:W-:-:S02]  /*27b0*/  F2FP.BF16.F32.PACK_AB R94, R97, R96 ;  /* 0x00000060615e723e */ /* 0x000fc400000010ff */
[----:B------:R-:W-:Y:S02]  /*27c0*/  F2FP.BF16.F32.PACK_AB R95, R99, R98 ;  /* 0x00000062635f723e */ /* 0x000fe400000010ff */
[----:B------:R-:W-:Y:S02]  /*27d0*/  F2FP.BF16.F32.PACK_AB R101, R103, R102 ;  /* 0x000000666765723e */ /* 0x000fe400000010ff */
[----:B------:R-:W-:Y:S02]  /*27e0*/  F2FP.BF16.F32.PACK_AB R108, R109, R108 ;  /* 0x0000006c6d6c723e */ /* 0x000fe400000010ff */
[----:B------:R-:W-:Y:S02]  /*27f0*/  LOP3.LUT R8, R0, 0x30, RZ, 0x3c, !PT ;  /* 0x0000003000087812 */ /* 0x000fe400078e3cff */
[----:B------:R-:W-:Y:S02]  /*2800*/  F2FP.BF16.F32.PACK_AB R38, R41, R40 ;  /* 0x000000282926723e */ /* 0x000fe400000010ff */
[----:B------:R-:W-:Y:S01]  /*2810*/  F2FP.BF16.F32.PACK_AB R39, R43, R42 ;  /* 0x0000002a2b27723e */ /* 0x000fe200000010ff */
[----:B------:R3:W-:Y:S01]  /*2820*/  STS.128 [R8+UR8], R28 ;  /* 0x0000001c08007988 */ /* 0x0007e20008000c08 */
[----:B------:R-:W-:-:S02]  /*2830*/  F2FP.BF16.F32.PACK_AB R45, R47, R46 ;  /* 0x0000002e2f2d723e */ /* 0x000fc400000010ff */
[----:B------:R-:W-:Y:S01]  /*2840*/  F2FP.BF16.F32.PACK_AB R52, R53, R52 ;  /* 0x000000343534723e */ /* 0x000fe200000010ff */
[----:B------:R3:W-:Y:S01]  /*2850*/  STS.128 [R8+UR8+0x2000], R92 ;  /* 0x0020005c08007988 */ /* 0x0007e20008000c08 */
[----:B------:R-:W-:Y:S02]  /*2860*/  F2FP.BF16.F32.PACK_AB R102, R105, R104 ;  /* 0x000000686966723e */ /* 0x000fe400000010ff */
[----:B------:R-:W-:Y:S02]  /*2870*/  F2FP.BF16.F32.PACK_AB R103, R107, R106 ;  /* 0x0000006a6b67723e */ /* 0x000fe400000010ff */
[----:B------:R-:W-:Y:S02]  /*2880*/  F2FP.BF16.F32.PACK_AB R109, R111, R110 ;  /* 0x0000006e6f6d723e */ /* 0x000fe400000010ff */
[----:B------:R-:W-:Y:S02]  /*2890*/  F2FP.BF16.F32.PACK_AB R116, R117, R116 ;  /* 0x000000747574723e */ /* 0x000fe400000010ff */
[----:B------:R-:W-:-:S02]  /*28a0*/  LOP3.LUT R9, R0, 0x40, RZ, 0x3c, !PT ;  /* 0x0000004000097812 */ /* 0x000fc400078e3cff */
[----:B------:R-:W-:Y:S02]  /*28b0*/  F2FP.BF16.F32.PACK_AB R46, R49, R48 ;  /* 0x00000030312e723e */ /* 0x000fe400000010ff */
[----:B------:R-:W-:Y:S01]  /*28c0*/  F2FP.BF16.F32.PACK_AB R47, R51, R50 ;  /* 0x00000032332f723e */ /* 0x000fe200000010ff */
[----:B------:R3:W-:Y:S01]  /*28d0*/  STS.128 [R9+UR8], R36 ;  /* 0x0000002409007988 */ /* 0x0007e20008000c08 */
[----:B------:R-:W-:Y:S02]  /*28e0*/  F2FP.BF16.F32.PACK_AB R53, R55, R54 ;  /* 0x000000363735723e */ /* 0x000fe400000010ff */
[----:B------:R-:W-:Y:S01]  /*28f0*/  F2FP.BF16.F32.PACK_AB R60, R61, R60 ;  /* 0x0000003c3d3c723e */ /* 0x000fe200000010ff */
[----:B------:R3:W-:Y:S01]  /*2900*/  STS.128 [R9+UR8+0x2000], R100 ;  /* 0x0020006409007988 */ /* 0x0007e20008000c08 */
[----:B------:R-:W-:Y:S02]  /*2910*/  F2FP.BF16.F32.PACK_AB R110, R113, R112 ;  /* 0x00000070716e723e */ /* 0x000fe400000010ff */
[----:B------:R-:W-:-:S02]  /*2920*/  F2FP.BF16.F32.PACK_AB R111, R115, R114 ;  /* 0x00000072736f723e */ /* 0x000fc400000010ff */
        /* <DEDUP_REMOVED lines=11> */
[----:B--2---:R-:W-:Y:S02]  /*29e0*/  LOP3.LUT R2, R0, 0x60, RZ, 0x3c, !PT ;  /* 0x0000006000027812 */ /* 0x004fe400078e3cff */
[----:B------:R-:W-:Y:S02]  /*29f0*/  F2FP.BF16.F32.PACK_AB R62, R65, R64 ;  /* 0x00000040413e723e */ /* 0x000fe400000010ff */
[----:B------:R-:W-:Y:S01]  /*2a00*/  F2FP.BF16.F32.PACK_AB R63, R67, R66 ;  /* 0x00000042433f723e */ /* 0x000fe200000010ff */
[----:B------:R3:W-:Y:S01]  /*2a10*/  STS.128 [R2+UR8], R52 ;  /* 0x0000003402007988 */ /* 0x0007e20008000c08 */
[----:B------:R-:W-:-:S02]  /*2a20*/  F2FP.BF16.F32.PACK_AB R126, R129, R128 ;  /* 0x00000080817e723e */ /* 0x000fc400000010ff */
[----:B------:R-:W-:Y:S01]  /*2a30*/  F2FP.BF16.F32.PACK_AB R127, R131, R130 ;  /* 0x00000082837f723e */ /* 0x000fe200000010ff */
[----:B------:R3:W-:Y:S01]  /*2a40*/  STS.128 [R2+UR8+0x2000], R116 ;  /* 0x0020007402007988 */ /* 0x0007e20008000c08 */
[----:B------:R-:W-:-:S05]  /*2a50*/  LOP3.LUT R0, R0, 0x70, RZ, 0x3c, !PT ;  /* 0x0000007000007812 */ /* 0x000fca00078e3cff */
[----:B------:R3:W-:Y:S04]  /*2a60*/  STS.128 [R0+UR8], R60 ;  /* 0x0000003c00007988 */ /* 0x0007e80008000c08 */
[----:B------:R3:W-:Y:S01]  /*2a70*/  STS.128 [R0+UR8+0x2000], R124 ;  /* 0x0020007c00007988 */ /* 0x0007e20008000c08 */
[----:B------:R2:W-:Y:S06]  /*2a80*/  MEMBAR.ALL.CTA ;  /* 0x0000000000007992 */ /* 0x0005ec0000008000 */
[----:B--2---:R-:W2:Y:S02]  /*2a90*/  FENCE.VIEW.ASYNC.S ;  /* 0x00000000000073c6 */ /* 0x004ea40000000000 */
[----:B--2---:R-:W-:Y:S06]  /*2aa0*/  BAR.SYNC.DEFER_BLOCKING 0x0 ;  /* 0x0000000000007b1d */ /* 0x004fec0000010000 */
[----:B------:R3:W-:Y:S01]  /*2ab0*/  UTMASTG.2D [UR4], [UR20] ;  /* 0x00000004140073b5 */ /* 0x0007e20008008000 */
[----:B------:R0:W-:Y:S01]  /*2ac0*/  UTMACMDFLUSH ;  /* 0x00000000000079b7 */ /* 0x0001e20000000000 */
[----:B------:R-:W-:-:S04]  /*2ad0*/  DEPBAR.LE SB0, 0x0 ;  /* 0x000080000000791a */ /* 0x000fc80000000000 */
[----:B------:R-:W-:Y:S08]  /*2ae0*/  BAR.SYNC.DEFER_BLOCKING 0x0 ;  /* 0x0000000000007b1d */ /* 0x000ff00000010000 */
[----:B------:R-:W-:Y:S06]  /*2af0*/  BAR.SYNC.DEFER_BLOCKING 0x0 ;  /* 0x0000000000007b1d */ /* 0x000fec0000010000 */
[----:B---3--:R-:W-:Y:S05]  /*2b00*/  @P2 BRA `(.L_x_67) ;  /* 0x0000000000a02947 */ /* 0x008fea0003800000 */
[----:B------:R-:W2:Y:S01]  /*2b10*/  S2UR UR5, SR_CgaCtaId ;  /* 0x00000000000579c3 */ /* 0x000ea20000008800 */
[----:B------:R-:W-:Y:S01]  /*2b20*/  NOP ;  /* 0x0000000000007918 */ /* 0x000fe20000000000 */
[----:B------:R-:W-:Y:S01]  /*2b30*/  UMOV UR4, 0x50 ;  /* 0x0000005000047882 */ /* 0x000fe20000000000 */
[----:B------:R-:W-:Y:S02]  /*2b40*/  IMAD.U32 R0, RZ, RZ, UR23 ;  /* 0x00000017ff007e24 */ /* 0x000fe4000f8e00ff */
[----:B------:R-:W-:Y:S02]  /*2b50*/  IMAD.MOV.U32 R3, RZ, RZ, 0xff ;  /* 0x000000ffff037424 */ /* 0x000fe400078e00ff */
[----:B------:R-:W-:Y:S01]  /*2b60*/  IMAD.MOV.U32 R7, RZ, RZ, 0x1 ;  /* 0x00000001ff077424 */ /* 0x000fe200078e00ff */
[----:B------:R-:W-:-:S04]  /*2b70*/  LOP3.LUT R0, R0, 0xffff, RZ, 0xc0, !PT ;  /* 0x0000ffff00007812 */ /* 0x000fc800078ec0ff */
[----:B------:R-:W-:-:S05]  /*2b80*/  SHF.R.U32.HI R0, RZ, 0x5, R0 ;  /* 0x00000005ff007819 */ /* 0x000fca0000011600 */
[----:B------:R-:W-:Y:S01]  /*2b90*/  VIADD R2, R0, 0x10 ;  /* 0x0000001000027836 */ /* 0x000fe20000000000 */
[----:B------:R-:W-:Y:S01]  /*2ba0*/  SHF.L.U32 R0, R3, R0, RZ ;  /* 0x0000000003007219 */ /* 0x000fe200000006ff */
[----:B--2---:R-:W-:-:S03]  /*2bb0*/  ULEA UR6, UR5, UR4, 0x18 ;  /* 0x0000000405067291 */ /* 0x004fc6000f8ec0ff */
[----:B------:R-:W-:-:S04]  /*2bc0*/  SHF.L.U32 R3, R7, R2, RZ ;  /* 0x0000000207037219 */ /* 0x000fc800000006ff */
[----:B------:R-:W-:Y:S02]  /*2bd0*/  LOP3.LUT R0, R3, R0, RZ, 0xfc, !PT ;  /* 0x0000000003007212 */ /* 0x000fe400078efcff */
[----:B------:R-:W2:Y:S02]  /*2be0*/  LDS R5, [UR6] ;  /* 0x00000006ff057984 */ /* 0x000ea40008000800 */
[C---:B------:R-:W-:Y:S02]  /*2bf0*/  LOP3.LUT R2, R0.reuse, 0xffff, RZ, 0xc0, !PT ;  /* 0x0000ffff00027812 */ /* 0x040fe400078ec0ff */
[----:B--2---:R-:W-:-:S04]  /*2c00*/  LOP3.LUT R3, R0, 0xffff, R5, 0x80, !PT ;  /* 0x0000ffff00037812 */ /* 0x004fc800078e8005 */
[----:B------:R-:W-:-:S13]  /*2c10*/  ISETP.NE.AND P0, PT, R3, R2, PT ;  /* 0x000000020300720c */ /* 0x000fda0003f05270 */
[----:B------:R-:W-:Y:S05]  /*2c20*/  @P0 BRA `(.L_x_68) ;  /* 0x0000000000500947 */ /* 0x000fea0003800000 */
[----:B------:R-:W-:Y:S02]  /*2c30*/  SHF.R.U32.HI R5, RZ, 0x10, R5 ;  /* 0x00000010ff057819 */ /* 0x000fe40000011605 */
[----:B------:R-:W-:-:S04]  /*2c40*/  SHF.R.U32.HI R2, RZ, 0x10, R0 ;  /* 0x00000010ff027819 */ /* 0x000fc80000011600 */
[----:B------:R-:W-:-:S04]  /*2c50*/  LOP3.LUT R5, R5, R2, RZ, 0xc0, !PT ;  /* 0x0000000205057212 */ /* 0x000fc800078ec0ff */
[----:B------:R-:W-:-:S13]  /*2c60*/  ISETP.NE.AND P0, PT, R5, R2, PT ;  /* 0x000000020500720c */ /* 0x000fda0003f05270 */
[----:B------:R-:W-:Y:S05]  /*2c70*/  @P0 BRA `(.L_x_69) ;  /* 0x0000000000300947 */ /* 0x000fea0003800000 */
[----:B------:R-:W-:Y:S01]  /*2c80*/  R2UR UR4, R0 ;  /* 0x00000000000472ca */ /* 0x000fe200000e0000 */
[----:B------:R-:W-:Y:S01]  /*2c90*/  VOTEU.ANY UR5, UPT, PT ;  /* 0x0000000000057886 */ /* 0x000fe200038e0100 */
[----:B------:R-:W2:Y:S01]  /*2ca0*/  S2R R0, SR_LANEID ;  /* 0x0000000000007919 */ /* 0x000ea20000000000 */
[----:B------:R-:W-:-:S10]  /*2cb0*/  UFLO.U32 UR5, UR5 ;  /* 0x00000005000572bd */ /* 0x000fd400080e0000 */
[----:B------:R-:W-:-:S06]  /*2cc0*/  ULOP3.LUT UR4, URZ, UR4, URZ, 0x33, !UPT ;  /* 0x00000004ff047292 */ /* 0x000fcc000f8e33ff */
[----:B------:R-:W-:-:S04]  /*2cd0*/  IMAD.U32 R2, RZ, RZ, UR4 ;  /* 0x00000004ff027e24 */ /* 0x000fc8000f8e00ff */
[----:B------:R-:W3:Y:S02]  /*2ce0*/  REDUX UR7, R2 ;  /* 0x00000000020773c4 */ /* 0x000ee40000000000 */
[----:B------:R4:W-:Y:S01]  /*2cf0*/  UTCATOMSWS.AND URZ, UR4 ;  /* 0x0000000400ff79e3 */ /* 0x0009e20008000000 */
[----:B--2---:R-:W-:Y:S01]  /*2d00*/  ISETP.EQ.U32.AND P0, PT, R0, UR5, PT ;  /* 0x0000000500007c0c */ /* 0x004fe2000bf02070 */
[----:B---3--:R-:W-:-:S12]  /*2d10*/  IMAD.U32 R0, RZ, RZ, UR7 ;  /* 0x00000007ff007e24 */ /* 0x008fd8000f8e00ff */
[----:B------:R4:W-:Y:S01]  /*2d20*/  @P0 ATOMS.AND RZ, [UR6], R0 ;  /* 0x00000000ffff098c */ /* 0x0009e2000a800006 */
[----:B------:R-:W-:Y:S05]  /*2d30*/  BRA `(.L_x_67) ;  /* 0x0000000000147947 */ /* 0x000fea0003800000 */
.L_x_69:
[----:B------:R-:W-:-:S07]  /*2d40*/  MOV R2, 0x2d60 ;  /* 0x00002d6000027802 */ /* 0x000fce0000000f00 */
[----:B-1----:R-:W-:Y:S05]  /*2d50*/  CALL.REL.NOINC `($__internal_0_$__cuda_sm10x_tcgen05_guardrail_trap_col_being_dealloced_not_returned_by_alloc) ;  /* 0x0000000000447944 */ /* 0x002fea0003c00000 */
[----:B------:R-:W-:Y:S05]  /*2d60*/  BRA `(.L_x_67) ;  /* 0x0000000000087947 */ /* 0x000fea0003800000 */
.L_x_68:
[----:B------:R-:W-:-:S07]  /*2d70*/  MOV R2, 0x2d90 ;  /* 0x00002d9000027802 */ /* 0x000fce0000000f00 */
[----:B-1----:R-:W-:Y:S05]  /*2d80*/  CALL.REL.NOINC `($__internal_2_$__cuda_sm10x_tcgen05_guardrail_trap_unallocated_columns_being_dealloced) ;  /* 0x0000000000507944 */ /* 0x002fea0003c00000 */
.L_x_67:
[----:B------:R-:W-:Y:S01]  /*2d90*/  NOP ;  /* 0x0000000000007918 */ /* 0x000fe20000000000 */
[----:B----4-:R-:W-:Y:S05]  /*2da0*/  EXIT ;  /* 0x000000000000794d */ /* 0x010fea0003800000 */
.L_x_56:
[----:B------:R-:W2:Y:S02]  /*2db0*/  SYNCS.PHASECHK.TRANS64.TRYWAIT P0, [UR8+0x14000], RZ ;  /* 0x014000ffff0075a7 */ /* 0x000ea40008001108 */
[----:B--2---:R-:W-:Y:S05]  /*2dc0*/  @!P0 BRA `(.L_x_56) ;  /* 0xfffffffc00f88947 */ /* 0x004fea000383ffff */
[----:B------:R-:W-:Y:S05]  /*2dd0*/  BRA `(.L_x_70) ;  /* 0xffffffec004c7947 */ /* 0x000fea000383ffff */
.L_x_58:
[----:B------:R-:W2:Y:S02]  /*2de0*/  SYNCS.PHASECHK.TRANS64.TRYWAIT P1, [UR8+0x14010], RZ ;  /* 0x014010ffff0075a7 */ /* 0x000ea40008021108 */
[----:B--2---:R-:W-:Y:S05]  /*2df0*/  @!P1 BRA `(.L_x_58) ;  /* 0xfffffffc00f89947 */ /* 0x004fea000383ffff */
[----:B------:R-:W-:Y:S05]  /*2e00*/  BRA `(.L_x_71) ;  /* 0xffffffec00e87947 */ /* 0x000fea000383ffff */
.L_x_59:
[----:B------:R-:W3:Y:S02]  /*2e10*/  SYNCS.PHASECHK.TRANS64.TRYWAIT P0, [UR28+0x14000], R2 ;  /* 0x01400002ff0075a7 */ /* 0x000ee4000800111c */
[----:B---3--:R-:W-:Y:S05]  /*2e20*/  @!P0 BRA `(.L_x_59) ;  /* 0xfffffffc00f88947 */ /* 0x008fea000383ffff */
[----:B------:R-:W-:Y:S05]  /*2e30*/  BRA `(.L_x_72) ;  /* 0xfffffff000687947 */ /* 0x000fea000383ffff */
.L_x_61:
[----:B------:R-:W3:Y:S02]  /*2e40*/  SYNCS.PHASECHK.TRANS64.TRYWAIT P0, [UR28+0x14010], R2 ;  /* 0x01401002ff0075a7 */ /* 0x000ee4000800111c */
[----:B---3--:R-:W-:Y:S05]  /*2e50*/  @!P0 BRA `(.L_x_61) ;  /* 0xfffffffc00f88947 */ /* 0x008fea000383ffff */
[----:B------:R-:W-:Y:S05]  /*2e60*/  BRA `(.L_x_73) ;  /* 0xfffffff400107947 */ /* 0x000fea000383ffff */
        .weak           $__internal_0_$__cuda_sm10x_tcgen05_guardrail_trap_col_being_dealloced_not_returned_by_alloc
        .type           $__internal_0_$__cuda_sm10x_tcgen05_guardrail_trap_col_being_dealloced_not_returned_by_alloc,@function
        .size           $__internal_0_$__cuda_sm10x_tcgen05_guardrail_trap_col_being_dealloced_not_returned_by_alloc,($__internal_1_$__cuda_sm10x_tcgen05_guardrail_trap_phase_invalid_during_alloc - $__internal_0_$__cuda_sm10x_tcgen05_guardrail_trap_col_being_dealloced_not_returned_by_alloc)
$__internal_0_$__cuda_sm10x_tcgen05_guardrail_trap_col_being_dealloced_not_returned_by_alloc:
[----:B------:R-:W-:Y:S05]  /*2e70*/  BPT.TRAP 0x1 ;  /* 0x000000040000795c */ /* 0x000fea0000300000 */
[----:B------:R-:W-:-:S04]  /*2e80*/  IMAD.MOV.U32 R3, RZ, RZ, 0x0 ;  /* 0x00000000ff037424 */ /* 0x000fc800078e00ff */
[----:B------:R-:W-:Y:S05]  /*2e90*/  RET.REL.NODEC R2 `(gluon_tcgen05) ;  /* 0xffffffd002587950 */ /* 0x000fea0003c3ffff */
        .weak           $__internal_1_$__cuda_sm10x_tcgen05_guardrail_trap_phase_invalid_during_alloc
        .type           $__internal_1_$__cuda_sm10x_tcgen05_guardrail_trap_phase_invalid_during_alloc,@function
        .size           $__internal_1_$__cuda_sm10x_tcgen05_guardrail_trap_phase_invalid_during_alloc,($__internal_2_$__cuda_sm10x_tcgen05_guardrail_trap_unallocated_columns_being_dealloced - $__internal_1_$__cuda_sm10x_tcgen05_guardrail_trap_phase_invalid_during_alloc)
$__internal_1_$__cuda_sm10x_tcgen05_guardrail_trap_phase_invalid_during_alloc:
[----:B------:R-:W-:Y:S05]  /*2ea0*/  BPT.TRAP 0x1 ;  /* 0x000000040000795c */ /* 0x000fea0000300000 */
[----:B------:R-:W-:-:S04]  /*2eb0*/  IMAD.MOV.U32 R3, RZ, RZ, 0x0 ;  /* 0x00000000ff037424 */ /* 0x000fc800078e00ff */
[----:B------:R-:W-:Y:S05]  /*2ec0*/  RET.REL.NODEC R2 `(gluon_tcgen05) ;  /* 0xffffffd0024c7950 */ /* 0x000fea0003c3ffff */
        .weak           $__internal_2_$__cuda_sm10x_tcgen05_guardrail_trap_unallocated_columns_being_dealloced
        .type           $__internal_2_$__cuda_sm10x_tcgen05_guardrail_trap_unallocated_columns_being_dealloced,@function
        .size           $__internal_2_$__cuda_sm10x_tcgen05_guardrail_trap_unallocated_columns_being_dealloced,(.L_x_77 - $__internal_2_$__cuda_sm10x_tcgen05_guardrail_trap_unallocated_columns_being_dealloced)
$__internal_2_$__cuda_sm10x_tcgen05_guardrail_trap_unallocated_columns_being_dealloced:
[----:B------:R-:W-:Y:S05]  /*2ed0*/  BPT.TRAP 0x1 ;  /* 0x000000040000795c */ /* 0x000fea0000300000 */
[----:B------:R-:W-:-:S04]  /*2ee0*/  IMAD.MOV.U32 R3, RZ, RZ, 0x0 ;  /* 0x00000000ff037424 */ /* 0x000fc800078e00ff */
[----:B------:R-:W-:Y:S05]  /*2ef0*/  RET.REL.NODEC R2 `(gluon_tcgen05) ;  /* 0xffffffd002407950 */ /* 0x000fea0003c3ffff */
.L_x_74:
[----:B------:R-:W-:-:S00]  /*2f00*/  BRA `(.L_x_74) ;  /* 0xfffffffc00fc7947 */ /* 0x000fc0000383ffff */
[----:B------:R-:W-:-:S00]  /*2f10*/  NOP ;  /* 0x0000000000007918 */ /* 0x000fc00000000000 */
        /* <DEDUP_REMOVED lines=14> */
.L_x_77:


//--------------------- .nv.shared.gluon_tcgen05  --------------------------
	.section	.nv.shared.gluon_tcgen05,"aw",@nobits
	.sectionflags	@""
	.align	16
	.zero		1024


//--------------------- .nv.shared.reserved.0     --------------------------
	.section	.nv.shared.reserved.0,"aw",@nobits
	.align	8
	.weak		__nv_reservedSMEM_offset_0_alias
	.size		__nv_reservedSMEM_offset_0_alias, 0, 64
	.other		__nv_reservedSMEM_offset_0_alias,@"STO_CUDA_RESERVED_SHARED STV_DEFAULT"
__nv_reservedSMEM_offset_0_alias:
	.zero		0
.nv.shared.reserved.0:
	.zero		64
	.weak		__nv_reservedSMEM_allocation_phase
	.type		__nv_reservedSMEM_allocation_phase,@object
	.size		__nv_reservedSMEM_allocation_phase,(.L_0 - __nv_reservedSMEM_allocation_phase)
__nv_reservedSMEM_allocation_phase:
	.zero		1
.L_0:
	.zero		7
	.weak		__nv_reservedSMEM_devtool_atexit_pc
	.type		__nv_reservedSMEM_devtool_atexit_pc,@object
	.size		__nv_reservedSMEM_devtool_atexit_pc,(__nv_reservedSMEM_allocation_mask - __nv_reservedSMEM_devtool_atexit_pc)
__nv_reservedSMEM_devtool_atexit_pc:
	.zero		8
	.weak		__nv_reservedSMEM_allocation_mask
	.type		__nv_reservedSMEM_allocation_mask,@object
	.size		__nv_reservedSMEM_allocation_mask,(.L_2 - __nv_reservedSMEM_allocation_mask)
__nv_reservedSMEM_allocation_mask:
	.zero		4
.L_2:


//--------------------- .nv.constant0.gluon_tcgen05 --------------------------
	.section	.nv.constant0.gluon_tcgen05,"a",@progbits
	.sectionflags	@""
	.align	4
.nv.constant0.gluon_tcgen05:
	.zero		976


//--------------------- SYMBOLS --------------------------

	.type		.nv.reservedSmem.offset0,@object
	.size		.nv.reservedSmem.offset0,0x4
	.type		.nv.reservedSmem.cap,@object
	.size		.nv.reservedSmem.cap,0x4
